	.target	sm_100a

	.elftype	@"ET_EXEC"


//--------------------- .note.nv.tkinfo           --------------------------
	.section	.note.nv.tkinfo,"",@"SHT_NOTE"
	.sectionflags	@"SHF_NOTE_NV_TKINFO"
	.tkinfo
        /*0018*/ 	.word	0x00000002
        /*0030*/ 	.string	""
        /*0030*/ 	.string	"ptxas"
        /*0030*/ 	.string	"Cuda compilation tools, release 13.0, V13.0.88"
        /*0030*/ 	.string	"Build cuda_13.0.r13.0/compiler.36424714_0"
        /*0030*/ 	.string	"-arch sm_100a -m 64 "



//--------------------- .note.nv.cuinfo           --------------------------
	.section	.note.nv.cuinfo,"",@"SHT_NOTE"
	.sectionflags	@"SHF_NOTE_NV_CUINFO"
        /*0018*/ 	.short	0x0002
        /*001a*/ 	.short	0x0064
        /*001c*/ 	.short	0x0082
	.zero		2


//--------------------- .nv.info                  --------------------------
	.section	.nv.info,"",@"SHT_CUDA_INFO"
	.align	4


	//----- nvinfo : EIATTR_REGCOUNT
	.align		4
        /*0000*/ 	.byte	0x04, 0x2f
        /*0002*/ 	.short	(.L_12 - .L_11)
	.align		4
.L_11:
        /*0004*/ 	.word	index@(_ZN7cutlass13device_kernelIN5flash11enable_sm90INS1_16FlashAttnFwdSm90INS1_25CollectiveMainloopFwdSm90ILi2EN4cute5tupleIJNS5_1CILi1EEES8_S8_EEENS6_IJNS7_ILi128EEESA_SA_EEELi128ENS_6half_tEfNS_4arch4Sm90ELb1ELb0ELb0ELb1ELb0ELb1ELb0ELb1ELb1ELb1ELb1ELb0EEENS1_21CollectiveEpilogueFwdISB_S9_SC_SE_Li256ELb1ELb1ELb1ELb0EEENS1_36VarlenDynamicPersistentTileSchedulerILi128ELi128ELi256ELi128ELb1ELb1ELb1ELb1ELb1ELb1EEEEEEEEEvNT_6ParamsE)
        /*0008*/ 	.word	0x00000004


	//----- nvinfo : EIATTR_FRAME_SIZE
	.align		4
.L_12:
        /*000c*/ 	.byte	0x04, 0x11
        /*000e*/ 	.short	(.L_14 - .L_13)
	.align		4
.L_13:
        /*0010*/ 	.word	index@(_ZN7cutlass13device_kernelIN5flash11enable_sm90INS1_16FlashAttnFwdSm90INS1_25CollectiveMainloopFwdSm90ILi2EN4cute5tupleIJNS5_1CILi1EEES8_S8_EEENS6_IJNS7_ILi128EEESA_SA_EEELi128ENS_6half_tEfNS_4arch4Sm90ELb1ELb0ELb0ELb1ELb0ELb1ELb0ELb1ELb1ELb1ELb1ELb0EEENS1_21CollectiveEpilogueFwdISB_S9_SC_SE_Li256ELb1ELb1ELb1ELb0EEENS1_36VarlenDynamicPersistentTileSchedulerILi128ELi128ELi256ELi128ELb1ELb1ELb1ELb1ELb1ELb1EEEEEEEEEvNT_6ParamsE)
        /*0014*/ 	.word	0x00000000


	//----- nvinfo : EIATTR_REGCOUNT
	.align		4
.L_14:
        /*0018*/ 	.byte	0x04, 0x2f
        /*001a*/ 	.short	(.L_16 - .L_15)
	.align		4
.L_15:
        /*001c*/ 	.word	index@(_ZN7cutlass13device_kernelIN5flash11enable_sm90INS1_16FlashAttnFwdSm90INS1_25CollectiveMainloopFwdSm90ILi2EN4cute5tupleIJNS5_1CILi1EEES8_S8_EEENS6_IJNS7_ILi128EEESA_SA_EEELi128ENS_6half_tEfNS_4arch4Sm90ELb1ELb0ELb0ELb1ELb0ELb0ELb0ELb1ELb1ELb1ELb1ELb0EEENS1_21CollectiveEpilogueFwdISB_S9_SC_SE_Li256ELb1ELb1ELb1ELb0EEENS1_36VarlenDynamicPersistentTileSchedulerILi128ELi128ELi256ELi128ELb1ELb1ELb1ELb1ELb1ELb1EEEEEEEEEvNT_6ParamsE)
        /*0020*/ 	.word	0x00000004


	//----- nvinfo : EIATTR_FRAME_SIZE
	.align		4
.L_16:
        /*0024*/ 	.byte	0x04, 0x11
        /*0026*/ 	.short	(.L_18 - .L_17)
	.align		4
.L_17:
        /*0028*/ 	.word	index@(_ZN7cutlass13device_kernelIN5flash11enable_sm90INS1_16FlashAttnFwdSm90INS1_25CollectiveMainloopFwdSm90ILi2EN4cute5tupleIJNS5_1CILi1EEES8_S8_EEENS6_IJNS7_ILi128EEESA_SA_EEELi128ENS_6half_tEfNS_4arch4Sm90ELb1ELb0ELb0ELb1ELb0ELb0ELb0ELb1ELb1ELb1ELb1ELb0EEENS1_21CollectiveEpilogueFwdISB_S9_SC_SE_Li256ELb1ELb1ELb1ELb0EEENS1_36VarlenDynamicPersistentTileSchedulerILi128ELi128ELi256ELi128ELb1ELb1ELb1ELb1ELb1ELb1EEEEEEEEEvNT_6ParamsE)
        /*002c*/ 	.word	0x00000000


	//----- nvinfo : EIATTR_REGCOUNT
	.align		4
.L_18:
        /*0030*/ 	.byte	0x04, 0x2f
        /*0032*/ 	.short	(.L_20 - .L_19)
	.align		4
.L_19:
        /*0034*/ 	.word	index@(_ZN7cutlass13device_kernelIN5flash11enable_sm90INS1_16FlashAttnFwdSm90INS1_25CollectiveMainloopFwdSm90ILi2EN4cute5tupleIJNS5_1CILi1EEES8_S8_EEENS6_IJNS7_ILi128EEESA_SA_EEELi128ENS_6half_tEfNS_4arch4Sm90ELb1ELb0ELb0ELb0ELb0ELb0ELb0ELb1ELb1ELb1ELb1ELb0EEENS1_21CollectiveEpilogueFwdISB_S9_SC_SE_Li256ELb0ELb1ELb1ELb0EEENS1_19SingleTileSchedulerILb0ELb1ELb1ELi128EEEEEEEEEvNT_6ParamsE)
        /*0038*/ 	.word	0x00000004


	//----- nvinfo : EIATTR_FRAME_SIZE
	.align		4
.L_20:
        /*003c*/ 	.byte	0x04, 0x11
        /*003e*/ 	.short	(.L_22 - .L_21)
	.align		4
.L_21:
        /*0040*/ 	.word	index@(_ZN7cutlass13device_kernelIN5flash11enable_sm90INS1_16FlashAttnFwdSm90INS1_25CollectiveMainloopFwdSm90ILi2EN4cute5tupleIJNS5_1CILi1EEES8_S8_EEENS6_IJNS7_ILi128EEESA_SA_EEELi128ENS_6half_tEfNS_4arch4Sm90ELb1ELb0ELb0ELb0ELb0ELb0ELb0ELb1ELb1ELb1ELb1ELb0EEENS1_21CollectiveEpilogueFwdISB_S9_SC_SE_Li256ELb0ELb1ELb1ELb0EEENS1_19SingleTileSchedulerILb0ELb1ELb1ELi128EEEEEEEEEvNT_6ParamsE)
        /*0044*/ 	.word	0x00000000


	//----- nvinfo : EIATTR_REGCOUNT
	.align		4
.L_22:
        /*0048*/ 	.byte	0x04, 0x2f
        /*004a*/ 	.short	(.L_24 - .L_23)
	.align		4
.L_23:
        /*004c*/ 	.word	index@(_ZN7cutlass13device_kernelIN5flash11enable_sm90INS1_16FlashAttnFwdSm90INS1_25CollectiveMainloopFwdSm90ILi2EN4cute5tupleIJNS5_1CILi1EEES8_S8_EEENS6_IJNS7_ILi128EEESA_SA_EEELi128ENS_6half_tEfNS_4arch4Sm90ELb0ELb1ELb0ELb1ELb0ELb1ELb0ELb1ELb1ELb1ELb1ELb0EEENS1_21CollectiveEpilogueFwdISB_S9_SC_SE_Li256ELb1ELb1ELb1ELb0EEENS1_36VarlenDynamicPersistentTileSchedulerILi128ELi128ELi256ELi128ELb1ELb1ELb1ELb1ELb0ELb1EEEEEEEEEvNT_6ParamsE)
        /*0050*/ 	.word	0x00000004


	//----- nvinfo : EIATTR_FRAME_SIZE
	.align		4
.L_24:
        /*0054*/ 	.byte	0x04, 0x11
        /*0056*/ 	.short	(.L_26 - .L_25)
	.align		4
.L_25:
        /*0058*/ 	.word	index@(_ZN7cutlass13device_kernelIN5flash11enable_sm90INS1_16FlashAttnFwdSm90INS1_25CollectiveMainloopFwdSm90ILi2EN4cute5tupleIJNS5_1CILi1EEES8_S8_EEENS6_IJNS7_ILi128EEESA_SA_EEELi128ENS_6half_tEfNS_4arch4Sm90ELb0ELb1ELb0ELb1ELb0ELb1ELb0ELb1ELb1ELb1ELb1ELb0EEENS1_21CollectiveEpilogueFwdISB_S9_SC_SE_Li256ELb1ELb1ELb1ELb0EEENS1_36VarlenDynamicPersistentTileSchedulerILi128ELi128ELi256ELi128ELb1ELb1ELb1ELb1ELb0ELb1EEEEEEEEEvNT_6ParamsE)
        /*005c*/ 	.word	0x00000000


	//----- nvinfo : EIATTR_REGCOUNT
	.align		4
.L_26:
        /*0060*/ 	.byte	0x04, 0x2f
        /*0062*/ 	.short	(.L_28 - .L_27)
	.align		4
.L_27:
        /*0064*/ 	.word	index@(_ZN7cutlass13device_kernelIN5flash11enable_sm90INS1_16FlashAttnFwdSm90INS1_25CollectiveMainloopFwdSm90ILi2EN4cute5tupleIJNS5_1CILi1EEES8_S8_EEENS6_IJNS7_ILi128EEESA_SA_EEELi128ENS_6half_tEfNS_4arch4Sm90ELb0ELb1ELb0ELb1ELb0ELb0ELb0ELb1ELb1ELb1ELb1ELb0EEENS1_21CollectiveEpilogueFwdISB_S9_SC_SE_Li256ELb1ELb1ELb1ELb0EEENS1_36VarlenDynamicPersistentTileSchedulerILi128ELi128ELi256ELi128ELb1ELb1ELb1ELb1ELb0ELb1EEEEEEEEEvNT_6ParamsE)
        /*0068*/ 	.word	0x00000004


	//----- nvinfo : EIATTR_FRAME_SIZE
	.align		4
.L_28:
        /*006c*/ 	.byte	0x04, 0x11
        /*006e*/ 	.short	(.L_30 - .L_29)
	.align		4
.L_29:
        /*0070*/ 	.word	index@(_ZN7cutlass13device_kernelIN5flash11enable_sm90INS1_16FlashAttnFwdSm90INS1_25CollectiveMainloopFwdSm90ILi2EN4cute5tupleIJNS5_1CILi1EEES8_S8_EEENS6_IJNS7_ILi128EEESA_SA_EEELi128ENS_6half_tEfNS_4arch4Sm90ELb0ELb1ELb0ELb1ELb0ELb0ELb0ELb1ELb1ELb1ELb1ELb0EEENS1_21CollectiveEpilogueFwdISB_S9_SC_SE_Li256ELb1ELb1ELb1ELb0EEENS1_36VarlenDynamicPersistentTileSchedulerILi128ELi128ELi256ELi128ELb1ELb1ELb1ELb1ELb0ELb1EEEEEEEEEvNT_6ParamsE)
        /*0074*/ 	.word	0x00000000


	//----- nvinfo : EIATTR_REGCOUNT
	.align		4
.L_30:
        /*0078*/ 	.byte	0x04, 0x2f
        /*007a*/ 	.short	(.L_32 - .L_31)
	.align		4
.L_31:
        /*007c*/ 	.word	index@(_ZN7cutlass13device_kernelIN5flash11enable_sm90INS1_16FlashAttnFwdSm90INS1_25CollectiveMainloopFwdSm90ILi2EN4cute5tupleIJNS5_1CILi1EEES8_S8_EEENS6_IJNS7_ILi128EEESA_SA_EEELi128ENS_6half_tEfNS_4arch4Sm90ELb0ELb1ELb0ELb0ELb0ELb0ELb0ELb1ELb1ELb1ELb1ELb0EEENS1_21CollectiveEpilogueFwdISB_S9_SC_SE_Li256ELb0ELb1ELb1ELb0EEENS1_19SingleTileSchedulerILb0ELb1ELb1ELi128EEEEEEEEEvNT_6ParamsE)
        /*0080*/ 	.word	0x00000004


	//----- nvinfo : EIATTR_FRAME_SIZE
	.align		4
.L_32:
        /*0084*/ 	.byte	0x04, 0x11
        /*0086*/ 	.short	(.L_34 - .L_33)
	.align		4
.L_33:
        /*0088*/ 	.word	index@(_ZN7cutlass13device_kernelIN5flash11enable_sm90INS1_16FlashAttnFwdSm90INS1_25CollectiveMainloopFwdSm90ILi2EN4cute5tupleIJNS5_1CILi1EEES8_S8_EEENS6_IJNS7_ILi128EEESA_SA_EEELi128ENS_6half_tEfNS_4arch4Sm90ELb0ELb1ELb0ELb0ELb0ELb0ELb0ELb1ELb1ELb1ELb1ELb0EEENS1_21CollectiveEpilogueFwdISB_S9_SC_SE_Li256ELb0ELb1ELb1ELb0EEENS1_19SingleTileSchedulerILb0ELb1ELb1ELi128EEEEEEEEEvNT_6ParamsE)
        /*008c*/ 	.word	0x00000000


	//----- nvinfo : EIATTR_REGCOUNT
	.align		4
.L_34:
        /*0090*/ 	.byte	0x04, 0x2f
        /*0092*/ 	.short	(.L_36 - .L_35)
	.align		4
.L_35:
        /*0094*/ 	.word	index@(_ZN7cutlass13device_kernelIN5flash11enable_sm90INS1_16FlashAttnFwdSm90INS1_25CollectiveMainloopFwdSm90ILi2EN4cute5tupleIJNS5_1CILi1EEES8_S8_EEENS6_IJNS7_ILi128EEENS7_ILi176EEESA_EEELi128ENS_6half_tEfNS_4arch4Sm90ELb0ELb0ELb0ELb1ELb0ELb1ELb0ELb1ELb1ELb1ELb1ELb0EEENS1_21CollectiveEpilogueFwdINS6_IJSA_SA_SB_EEES9_SD_SF_Li256ELb1ELb1ELb1ELb0EEENS1_36VarlenDynamicPersistentTileSchedulerILi128ELi176ELi256ELi128ELb1ELb1ELb1ELb0ELb1ELb1EEEEEEEEEvNT_6ParamsE)
        /*0098*/ 	.word	0x00000004


	//----- nvinfo : EIATTR_FRAME_SIZE
	.align		4
.L_36:
        /*009c*/ 	.byte	0x04, 0x11
        /*009e*/ 	.short	(.L_38 - .L_37)
	.align		4
.L_37:
        /*00a0*/ 	.word	index@(_ZN7cutlass13device_kernelIN5flash11enable_sm90INS1_16FlashAttnFwdSm90INS1_25CollectiveMainloopFwdSm90ILi2EN4cute5tupleIJNS5_1CILi1EEES8_S8_EEENS6_IJNS7_ILi128EEENS7_ILi176EEESA_EEELi128ENS_6half_tEfNS_4arch4Sm90ELb0ELb0ELb0ELb1ELb0ELb1ELb0ELb1ELb1ELb1ELb1ELb0EEENS1_21CollectiveEpilogueFwdINS6_IJSA_SA_SB_EEES9_SD_SF_Li256ELb1ELb1ELb1ELb0EEENS1_36VarlenDynamicPersistentTileSchedulerILi128ELi176ELi256ELi128ELb1ELb1ELb1ELb0ELb1ELb1EEEEEEEEEvNT_6ParamsE)
        /*00a4*/ 	.word	0x00000000


	//----- nvinfo : EIATTR_REGCOUNT
	.align		4
.L_38:
        /*00a8*/ 	.byte	0x04, 0x2f
        /*00aa*/ 	.short	(.L_40 - .L_39)
	.align		4
.L_39:
        /*00ac*/ 	.word	index@(_ZN7cutlass13device_kernelIN5flash11enable_sm90INS1_16FlashAttnFwdSm90INS1_25CollectiveMainloopFwdSm90ILi2EN4cute5tupleIJNS5_1CILi1EEES8_S8_EEENS6_IJNS7_ILi128EEENS7_ILi176EEESA_EEELi128ENS_6half_tEfNS_4arch4Sm90ELb0ELb0ELb0ELb1ELb0ELb0ELb0ELb1ELb1ELb1ELb1ELb0EEENS1_21CollectiveEpilogueFwdINS6_IJSA_SA_SB_EEES9_SD_SF_Li256ELb1ELb1ELb1ELb0EEENS1_36VarlenDynamicPersistentTileSchedulerILi128ELi176ELi256ELi128ELb1ELb1ELb1ELb0ELb1ELb1EEEEEEEEEvNT_6ParamsE)
        /*00b0*/ 	.word	0x00000004


	//----- nvinfo : EIATTR_FRAME_SIZE
	.align		4
.L_40:
        /*00b4*/ 	.byte	0x04, 0x11
        /*00b6*/ 	.short	(.L_42 - .L_41)
	.align		4
.L_41:
        /*00b8*/ 	.word	index@(_ZN7cutlass13device_kernelIN5flash11enable_sm90INS1_16FlashAttnFwdSm90INS1_25CollectiveMainloopFwdSm90ILi2EN4cute5tupleIJNS5_1CILi1EEES8_S8_EEENS6_IJNS7_ILi128EEENS7_ILi176EEESA_EEELi128ENS_6half_tEfNS_4arch4Sm90ELb0ELb0ELb0ELb1ELb0ELb0ELb0ELb1ELb1ELb1ELb1ELb0EEENS1_21CollectiveEpilogueFwdINS6_IJSA_SA_SB_EEES9_SD_SF_Li256ELb1ELb1ELb1ELb0EEENS1_36VarlenDynamicPersistentTileSchedulerILi128ELi176ELi256ELi128ELb1ELb1ELb1ELb0ELb1ELb1EEEEEEEEEvNT_6ParamsE)
        /*00bc*/ 	.word	0x00000000


	//----- nvinfo : EIATTR_REGCOUNT
	.align		4
.L_42:
        /*00c0*/ 	.byte	0x04, 0x2f
        /*00c2*/ 	.short	(.L_44 - .L_43)
	.align		4
.L_43:
        /*00c4*/ 	.word	index@(_ZN7cutlass13device_kernelIN5flash11enable_sm90INS1_16FlashAttnFwdSm90INS1_25CollectiveMainloopFwdSm90ILi2EN4cute5tupleIJNS5_1CILi1EEES8_S8_EEENS6_IJNS7_ILi128EEENS7_ILi176EEESA_EEELi128ENS_6half_tEfNS_4arch4Sm90ELb0ELb0ELb0ELb0ELb0ELb0ELb0ELb1ELb1ELb1ELb1ELb0EEENS1_21CollectiveEpilogueFwdINS6_IJSA_SA_SB_EEES9_SD_SF_Li256ELb0ELb1ELb1ELb0EEENS1_19SingleTileSchedulerILb0ELb1ELb1ELi128EEEEEEEEEvNT_6ParamsE)
        /*00c8*/ 	.word	0x00000004


	//----- nvinfo : EIATTR_FRAME_SIZE
	.align		4
.L_44:
        /*00cc*/ 	.byte	0x04, 0x11
        /*00ce*/ 	.short	(.L_46 - .L_45)
	.align		4
.L_45:
        /*00d0*/ 	.word	index@(_ZN7cutlass13device_kernelIN5flash11enable_sm90INS1_16FlashAttnFwdSm90INS1_25CollectiveMainloopFwdSm90ILi2EN4cute5tupleIJNS5_1CILi1EEES8_S8_EEENS6_IJNS7_ILi128EEENS7_ILi176EEESA_EEELi128ENS_6half_tEfNS_4arch4Sm90ELb0ELb0ELb0ELb0ELb0ELb0ELb0ELb1ELb1ELb1ELb1ELb0EEENS1_21CollectiveEpilogueFwdINS6_IJSA_SA_SB_EEES9_SD_SF_Li256ELb0ELb1ELb1ELb0EEENS1_19SingleTileSchedulerILb0ELb1ELb1ELi128EEEEEEEEEvNT_6ParamsE)
        /*00d4*/ 	.word	0x00000000


	//----- nvinfo : EIATTR_MIN_STACK_SIZE
	.align		4
.L_46:
        /*00d8*/ 	.byte	0x04, 0x12
        /*00da*/ 	.short	(.L_48 - .L_47)
	.align		4
.L_47:
        /*00dc*/ 	.word	index@(_ZN7cutlass13device_kernelIN5flash11enable_sm90INS1_16FlashAttnFwdSm90INS1_25CollectiveMainloopFwdSm90ILi2EN4cute5tupleIJNS5_1CILi1EEES8_S8_EEENS6_IJNS7_ILi128EEENS7_ILi176EEESA_EEELi128ENS_6half_tEfNS_4arch4Sm90ELb0ELb0ELb0ELb0ELb0ELb0ELb0ELb1ELb1ELb1ELb1ELb0EEENS1_21CollectiveEpilogueFwdINS6_IJSA_SA_SB_EEES9_SD_SF_Li256ELb0ELb1ELb1ELb0EEENS1_19SingleTileSchedulerILb0ELb1ELb1ELi128EEEEEEEEEvNT_6ParamsE)
        /*00e0*/ 	.word	0x00000000


	//----- nvinfo : EIATTR_MIN_STACK_SIZE
	.align		4
.L_48:
        /*00e4*/ 	.byte	0x04, 0x12
        /*00e6*/ 	.short	(.L_50 - .L_49)
	.align		4
.L_49:
        /*00e8*/ 	.word	index@(_ZN7cutlass13device_kernelIN5flash11enable_sm90INS1_16FlashAttnFwdSm90INS1_25CollectiveMainloopFwdSm90ILi2EN4cute5tupleIJNS5_1CILi1EEES8_S8_EEENS6_IJNS7_ILi128EEENS7_ILi176EEESA_EEELi128ENS_6half_tEfNS_4arch4Sm90ELb0ELb0ELb0ELb1ELb0ELb0ELb0ELb1ELb1ELb1ELb1ELb0EEENS1_21CollectiveEpilogueFwdINS6_IJSA_SA_SB_EEES9_SD_SF_Li256ELb1ELb1ELb1ELb0EEENS1_36VarlenDynamicPersistentTileSchedulerILi128ELi176ELi256ELi128ELb1ELb1ELb1ELb0ELb1ELb1EEEEEEEEEvNT_6ParamsE)
        /*00ec*/ 	.word	0x00000000


	//----- nvinfo : EIATTR_MIN_STACK_SIZE
	.align		4
.L_50:
        /*00f0*/ 	.byte	0x04, 0x12
        /*00f2*/ 	.short	(.L_52 - .L_51)
	.align		4
.L_51:
        /*00f4*/ 	.word	index@(_ZN7cutlass13device_kernelIN5flash11enable_sm90INS1_16FlashAttnFwdSm90INS1_25CollectiveMainloopFwdSm90ILi2EN4cute5tupleIJNS5_1CILi1EEES8_S8_EEENS6_IJNS7_ILi128EEENS7_ILi176EEESA_EEELi128ENS_6half_tEfNS_4arch4Sm90ELb0ELb0ELb0ELb1ELb0ELb1ELb0ELb1ELb1ELb1ELb1ELb0EEENS1_21CollectiveEpilogueFwdINS6_IJSA_SA_SB_EEES9_SD_SF_Li256ELb1ELb1ELb1ELb0EEENS1_36VarlenDynamicPersistentTileSchedulerILi128ELi176ELi256ELi128ELb1ELb1ELb1ELb0ELb1ELb1EEEEEEEEEvNT_6ParamsE)
        /*00f8*/ 	.word	0x00000000


	//----- nvinfo : EIATTR_MIN_STACK_SIZE
	.align		4
.L_52:
        /*00fc*/ 	.byte	0x04, 0x12
        /*00fe*/ 	.short	(.L_54 - .L_53)
	.align		4
.L_53:
        /*0100*/ 	.word	index@(_ZN7cutlass13device_kernelIN5flash11enable_sm90INS1_16FlashAttnFwdSm90INS1_25CollectiveMainloopFwdSm90ILi2EN4cute5tupleIJNS5_1CILi1EEES8_S8_EEENS6_IJNS7_ILi128EEESA_SA_EEELi128ENS_6half_tEfNS_4arch4Sm90ELb0ELb1ELb0ELb0ELb0ELb0ELb0ELb1ELb1ELb1ELb1ELb0EEENS1_21CollectiveEpilogueFwdISB_S9_SC_SE_Li256ELb0ELb1ELb1ELb0EEENS1_19SingleTileSchedulerILb0ELb1ELb1ELi128EEEEEEEEEvNT_6ParamsE)
        /*0104*/ 	.word	0x00000000


	//----- nvinfo : EIATTR_MIN_STACK_SIZE
	.align		4
.L_54:
        /*0108*/ 	.byte	0x04, 0x12
        /*010a*/ 	.short	(.L_56 - .L_55)
	.align		4
.L_55:
        /*010c*/ 	.word	index@(_ZN7cutlass13device_kernelIN5flash11enable_sm90INS1_16FlashAttnFwdSm90INS1_25CollectiveMainloopFwdSm90ILi2EN4cute5tupleIJNS5_1CILi1EEES8_S8_EEENS6_IJNS7_ILi128EEESA_SA_EEELi128ENS_6half_tEfNS_4arch4Sm90ELb0ELb1ELb0ELb1ELb0ELb0ELb0ELb1ELb1ELb1ELb1ELb0EEENS1_21CollectiveEpilogueFwdISB_S9_SC_SE_Li256ELb1ELb1ELb1ELb0EEENS1_36VarlenDynamicPersistentTileSchedulerILi128ELi128ELi256ELi128ELb1ELb1ELb1ELb1ELb0ELb1EEEEEEEEEvNT_6ParamsE)
        /*0110*/ 	.word	0x00000000


	//----- nvinfo : EIATTR_MIN_STACK_SIZE
	.align		4
.L_56:
        /*0114*/ 	.byte	0x04, 0x12
        /*0116*/ 	.short	(.L_58 - .L_57)
	.align		4
.L_57:
        /*0118*/ 	.word	index@(_ZN7cutlass13device_kernelIN5flash11enable_sm90INS1_16FlashAttnFwdSm90INS1_25CollectiveMainloopFwdSm90ILi2EN4cute5tupleIJNS5_1CILi1EEES8_S8_EEENS6_IJNS7_ILi128EEESA_SA_EEELi128ENS_6half_tEfNS_4arch4Sm90ELb0ELb1ELb0ELb1ELb0ELb1ELb0ELb1ELb1ELb1ELb1ELb0EEENS1_21CollectiveEpilogueFwdISB_S9_SC_SE_Li256ELb1ELb1ELb1ELb0EEENS1_36VarlenDynamicPersistentTileSchedulerILi128ELi128ELi256ELi128ELb1ELb1ELb1ELb1ELb0ELb1EEEEEEEEEvNT_6ParamsE)
        /*011c*/ 	.word	0x00000000


	//----- nvinfo : EIATTR_MIN_STACK_SIZE
	.align		4
.L_58:
        /*0120*/ 	.byte	0x04, 0x12
        /*0122*/ 	.short	(.L_60 - .L_59)
	.align		4
.L_59:
        /*0124*/ 	.word	index@(_ZN7cutlass13device_kernelIN5flash11enable_sm90INS1_16FlashAttnFwdSm90INS1_25CollectiveMainloopFwdSm90ILi2EN4cute5tupleIJNS5_1CILi1EEES8_S8_EEENS6_IJNS7_ILi128EEESA_SA_EEELi128ENS_6half_tEfNS_4arch4Sm90ELb1ELb0ELb0ELb0ELb0ELb0ELb0ELb1ELb1ELb1ELb1ELb0EEENS1_21CollectiveEpilogueFwdISB_S9_SC_SE_Li256ELb0ELb1ELb1ELb0EEENS1_19SingleTileSchedulerILb0ELb1ELb1ELi128EEEEEEEEEvNT_6ParamsE)
        /*0128*/ 	.word	0x00000000


	//----- nvinfo : EIATTR_MIN_STACK_SIZE
	.align		4
.L_60:
        /*012c*/ 	.byte	0x04, 0x12
        /*012e*/ 	.short	(.L_62 - .L_61)
	.align		4
.L_61:
        /*0130*/ 	.word	index@(_ZN7cutlass13device_kernelIN5flash11enable_sm90INS1_16FlashAttnFwdSm90INS1_25CollectiveMainloopFwdSm90ILi2EN4cute5tupleIJNS5_1CILi1EEES8_S8_EEENS6_IJNS7_ILi128EEESA_SA_EEELi128ENS_6half_tEfNS_4arch4Sm90ELb1ELb0ELb0ELb1ELb0ELb0ELb0ELb1ELb1ELb1ELb1ELb0EEENS1_21CollectiveEpilogueFwdISB_S9_SC_SE_Li256ELb1ELb1ELb1ELb0EEENS1_36VarlenDynamicPersistentTileSchedulerILi128ELi128ELi256ELi128ELb1ELb1ELb1ELb1ELb1ELb1EEEEEEEEEvNT_6ParamsE)
        /*0134*/ 	.word	0x00000000


	//----- nvinfo : EIATTR_MIN_STACK_SIZE
	.align		4
.L_62:
        /*0138*/ 	.byte	0x04, 0x12
        /*013a*/ 	.short	(.L_64 - .L_63)
	.align		4
.L_63:
        /*013c*/ 	.word	index@(_ZN7cutlass13device_kernelIN5flash11enable_sm90INS1_16FlashAttnFwdSm90INS1_25CollectiveMainloopFwdSm90ILi2EN4cute5tupleIJNS5_1CILi1EEES8_S8_EEENS6_IJNS7_ILi128EEESA_SA_EEELi128ENS_6half_tEfNS_4arch4Sm90ELb1ELb0ELb0ELb1ELb0ELb1ELb0ELb1ELb1ELb1ELb1ELb0EEENS1_21CollectiveEpilogueFwdISB_S9_SC_SE_Li256ELb1ELb1ELb1ELb0EEENS1_36VarlenDynamicPersistentTileSchedulerILi128ELi128ELi256ELi128ELb1ELb1ELb1ELb1ELb1ELb1EEEEEEEEEvNT_6ParamsE)
        /*0140*/ 	.word	0x00000000
.L_64:


//--------------------- .nv.compat                --------------------------
	.section	.nv.compat,"",@"SHT_CUDA_COMPAT_INFO"
	.align	4
        /*0000*/ 	.byte	0x02, 0x09, 0x01, 0x00, 0x02, 0x02, 0x01, 0x00, 0x02, 0x05, 0x05, 0x00, 0x03, 0x07, 0x01, 0x01
        /*0010*/ 	.byte	0x02, 0x03, 0x00, 0x00, 0x02, 0x06, 0x01, 0x00, 0x04, 0x0b, 0x08, 0x00, 0x09, 0x00, 0x00, 0x00
        /*0020*/ 	.byte	0x00, 0x00, 0x00, 0x00


//--------------------- .nv.info._ZN7cutlass13device_kernelIN5flash11enable_sm90INS1_16FlashAttnFwdSm90INS1_25CollectiveMainloopFwdSm90ILi2EN4cute5tupleIJNS5_1CILi1EEES8_S8_EEENS6_IJNS7_ILi128EEENS7_ILi176EEESA_EEELi128ENS_6half_tEfNS_4arch4Sm90ELb0ELb0ELb0ELb0ELb0ELb0ELb0ELb1ELb1ELb1ELb1ELb0EEENS1_21CollectiveEpilogueFwdINS6_IJSA_SA_SB_EEES9_SD_SF_Li256ELb0ELb1ELb1ELb0EEENS1_19SingleTileSchedulerILb0ELb1ELb1ELi128EEEEEEEEEvNT_6ParamsE --------------------------
	.section	.nv.info._ZN7cutlass13device_kernelIN5flash11enable_sm90INS1_16FlashAttnFwdSm90INS1_25CollectiveMainloopFwdSm90ILi2EN4cute5tupleIJNS5_1CILi1EEES8_S8_EEENS6_IJNS7_ILi128EEENS7_ILi176EEESA_EEELi128ENS_6half_tEfNS_4arch4Sm90ELb0ELb0ELb0ELb0ELb0ELb0ELb0ELb1ELb1ELb1ELb1ELb0EEENS1_21CollectiveEpilogueFwdINS6_IJSA_SA_SB_EEES9_SD_SF_Li256ELb0ELb1ELb1ELb0EEENS1_19SingleTileSchedulerILb0ELb1ELb1ELi128EEEEEEEEEvNT_6ParamsE,"",@"SHT_CUDA_INFO"
	.sectionflags	@""
	.align	4


	//----- nvinfo : EIATTR_CUDA_API_VERSION
	.align		4
        /*0000*/ 	.byte	0x04, 0x37
        /*0002*/ 	.short	(.L_66 - .L_65)
.L_65:
        /*0004*/ 	.word	0x00000082


	//----- nvinfo : EIATTR_KPARAM_INFO
	.align		4
.L_66:
        /*0008*/ 	.byte	0x04, 0x17
        /*000a*/ 	.short	(.L_68 - .L_67)
.L_67:
        /*000c*/ 	.word	0x00000000
        /*0010*/ 	.short	0x0000
        /*0012*/ 	.short	0x0000
        /*0014*/ 	.byte	0x00, 0xf0, 0x01, 0x28


	//----- nvinfo : EIATTR_SPARSE_MMA_MASK
	.align		4
.L_68:
        /*0018*/ 	.byte	0x03, 0x50
        /*001a*/ 	.short	0x0000


	//----- nvinfo : EIATTR_MAXREG_COUNT
	.align		4
        /*001c*/ 	.byte	0x03, 0x1b
        /*001e*/ 	.short	0x00a8


	//----- nvinfo : EIATTR_MERCURY_ISA_VERSION
	.align		4
        /*0020*/ 	.byte	0x03, 0x5f
        /*0022*/ 	.short	0x0101


	//----- nvinfo : EIATTR_VRC_CTA_INIT_COUNT
	.align		4
        /*0024*/ 	.byte	0x02, 0x4a
	.zero		1
	.zero		1


	//----- nvinfo : EIATTR_EXIT_INSTR_OFFSETS
	.align		4
        /*0028*/ 	.byte	0x04, 0x1c
        /*002a*/ 	.short	(.L_70 - .L_69)


	//   ....[0]....
.L_69:
        /*002c*/ 	.word	0x00000010


	//----- nvinfo : EIATTR_MAX_THREADS
	.align		4
.L_70:
        /*0030*/ 	.byte	0x04, 0x05
        /*0032*/ 	.short	(.L_72 - .L_71)
.L_71:
        /*0034*/ 	.word	0x00000180
        /*0038*/ 	.word	0x00000001
        /*003c*/ 	.word	0x00000001


	//----- nvinfo : EIATTR_CBANK_PARAM_SIZE
	.align		4
.L_72:
        /*0040*/ 	.byte	0x03, 0x19
        /*0042*/ 	.short	0x0a00


	//----- nvinfo : EIATTR_PARAM_CBANK
	.align		4
        /*0044*/ 	.byte	0x04, 0x0a
        /*0046*/ 	.short	(.L_74 - .L_73)
	.align		4
.L_73:
        /*0048*/ 	.word	index@(.nv.constant0._ZN7cutlass13device_kernelIN5flash11enable_sm90INS1_16FlashAttnFwdSm90INS1_25CollectiveMainloopFwdSm90ILi2EN4cute5tupleIJNS5_1CILi1EEES8_S8_EEENS6_IJNS7_ILi128EEENS7_ILi176EEESA_EEELi128ENS_6half_tEfNS_4arch4Sm90ELb0ELb0ELb0ELb0ELb0ELb0ELb0ELb1ELb1ELb1ELb1ELb0EEENS1_21CollectiveEpilogueFwdINS6_IJSA_SA_SB_EEES9_SD_SF_Li256ELb0ELb1ELb1ELb0EEENS1_19SingleTileSchedulerILb0ELb1ELb1ELi128EEEEEEEEEvNT_6ParamsE)
        /*004c*/ 	.short	0x0380
        /*004e*/ 	.short	0x0a00


	//----- nvinfo : EIATTR_SW_WAR
	.align		4
.L_74:
        /*0050*/ 	.byte	0x04, 0x36
        /*0052*/ 	.short	(.L_76 - .L_75)
.L_75:
        /*0054*/ 	.word	0x00000008
.L_76:


//--------------------- .nv.info._ZN7cutlass13device_kernelIN5flash11enable_sm90INS1_16FlashAttnFwdSm90INS1_25CollectiveMainloopFwdSm90ILi2EN4cute5tupleIJNS5_1CILi1EEES8_S8_EEENS6_IJNS7_ILi128EEENS7_ILi176EEESA_EEELi128ENS_6half_tEfNS_4arch4Sm90ELb0ELb0ELb0ELb1ELb0ELb0ELb0ELb1ELb1ELb1ELb1ELb0EEENS1_21CollectiveEpilogueFwdINS6_IJSA_SA_SB_EEES9_SD_SF_Li256ELb1ELb1ELb1ELb0EEENS1_36VarlenDynamicPersistentTileSchedulerILi128ELi176ELi256ELi128ELb1ELb1ELb1ELb0ELb1ELb1EEEEEEEEEvNT_6ParamsE --------------------------
	.section	.nv.info._ZN7cutlass13device_kernelIN5flash11enable_sm90INS1_16FlashAttnFwdSm90INS1_25CollectiveMainloopFwdSm90ILi2EN4cute5tupleIJNS5_1CILi1EEES8_S8_EEENS6_IJNS7_ILi128EEENS7_ILi176EEESA_EEELi128ENS_6half_tEfNS_4arch4Sm90ELb0ELb0ELb0ELb1ELb0ELb0ELb0ELb1ELb1ELb1ELb1ELb0EEENS1_21CollectiveEpilogueFwdINS6_IJSA_SA_SB_EEES9_SD_SF_Li256ELb1ELb1ELb1ELb0EEENS1_36VarlenDynamicPersistentTileSchedulerILi128ELi176ELi256ELi128ELb1ELb1ELb1ELb0ELb1ELb1EEEEEEEEEvNT_6ParamsE,"",@"SHT_CUDA_INFO"
	.sectionflags	@""
	.align	4


	//----- nvinfo : EIATTR_CUDA_API_VERSION
	.align		4
        /*0000*/ 	.byte	0x04, 0x37
        /*0002*/ 	.short	(.L_78 - .L_77)
.L_77:
        /*0004*/ 	.word	0x00000082


	//----- nvinfo : EIATTR_KPARAM_INFO
	.align		4
.L_78:
        /*0008*/ 	.byte	0x04, 0x17
        /*000a*/ 	.short	(.L_80 - .L_79)
.L_79:
        /*000c*/ 	.word	0x00000000
        /*0010*/ 	.short	0x0000
        /*0012*/ 	.short	0x0000
        /*0014*/ 	.byte	0x00, 0xf0, 0x01, 0x2a


	//----- nvinfo : EIATTR_SPARSE_MMA_MASK
	.align		4
.L_80:
        /*0018*/ 	.byte	0x03, 0x50
        /*001a*/ 	.short	0x0000


	//----- nvinfo : EIATTR_MAXREG_COUNT
	.align		4
        /*001c*/ 	.byte	0x03, 0x1b
        /*001e*/ 	.short	0x00a8


	//----- nvinfo : EIATTR_MERCURY_ISA_VERSION
	.align		4
        /*0020*/ 	.byte	0x03, 0x5f
        /*0022*/ 	.short	0x0101


	//----- nvinfo : EIATTR_VRC_CTA_INIT_COUNT
	.align		4
        /*0024*/ 	.byte	0x02, 0x4a
	.zero		1
	.zero		1


	//----- nvinfo : EIATTR_EXIT_INSTR_OFFSETS
	.align		4
        /*0028*/ 	.byte	0x04, 0x1c
        /*002a*/ 	.short	(.L_82 - .L_81)


	//   ....[0]....
.L_81:
        /*002c*/ 	.word	0x00000010


	//----- nvinfo : EIATTR_MAX_THREADS
	.align		4
.L_82:
        /*0030*/ 	.byte	0x04, 0x05
        /*0032*/ 	.short	(.L_84 - .L_83)
.L_83:
        /*0034*/ 	.word	0x00000180
        /*0038*/ 	.word	0x00000001
        /*003c*/ 	.word	0x00000001


	//----- nvinfo : EIATTR_CBANK_PARAM_SIZE
	.align		4
.L_84:
        /*0040*/ 	.byte	0x03, 0x19
        /*0042*/ 	.short	0x0a80


	//----- nvinfo : EIATTR_PARAM_CBANK
	.align		4
        /*0044*/ 	.byte	0x04, 0x0a
        /*0046*/ 	.short	(.L_86 - .L_85)
	.align		4
.L_85:
        /*0048*/ 	.word	index@(.nv.constant0._ZN7cutlass13device_kernelIN5flash11enable_sm90INS1_16FlashAttnFwdSm90INS1_25CollectiveMainloopFwdSm90ILi2EN4cute5tupleIJNS5_1CILi1EEES8_S8_EEENS6_IJNS7_ILi128EEENS7_ILi176EEESA_EEELi128ENS_6half_tEfNS_4arch4Sm90ELb0ELb0ELb0ELb1ELb0ELb0ELb0ELb1ELb1ELb1ELb1ELb0EEENS1_21CollectiveEpilogueFwdINS6_IJSA_SA_SB_EEES9_SD_SF_Li256ELb1ELb1ELb1ELb0EEENS1_36VarlenDynamicPersistentTileSchedulerILi128ELi176ELi256ELi128ELb1ELb1ELb1ELb0ELb1ELb1EEEEEEEEEvNT_6ParamsE)
        /*004c*/ 	.short	0x0380
        /*004e*/ 	.short	0x0a80


	//----- nvinfo : EIATTR_SW_WAR
	.align		4
.L_86:
        /*0050*/ 	.byte	0x04, 0x36
        /*0052*/ 	.short	(.L_88 - .L_87)
.L_87:
        /*0054*/ 	.word	0x00000008
.L_88:


//--------------------- .nv.info._ZN7cutlass13device_kernelIN5flash11enable_sm90INS1_16FlashAttnFwdSm90INS1_25CollectiveMainloopFwdSm90ILi2EN4cute5tupleIJNS5_1CILi1EEES8_S8_EEENS6_IJNS7_ILi128EEENS7_ILi176EEESA_EEELi128ENS_6half_tEfNS_4arch4Sm90ELb0ELb0ELb0ELb1ELb0ELb1ELb0ELb1ELb1ELb1ELb1ELb0EEENS1_21CollectiveEpilogueFwdINS6_IJSA_SA_SB_EEES9_SD_SF_Li256ELb1ELb1ELb1ELb0EEENS1_36VarlenDynamicPersistentTileSchedulerILi128ELi176ELi256ELi128ELb1ELb1ELb1ELb0ELb1ELb1EEEEEEEEEvNT_6ParamsE --------------------------
	.section	.nv.info._ZN7cutlass13device_kernelIN5flash11enable_sm90INS1_16FlashAttnFwdSm90INS1_25CollectiveMainloopFwdSm90ILi2EN4cute5tupleIJNS5_1CILi1EEES8_S8_EEENS6_IJNS7_ILi128EEENS7_ILi176EEESA_EEELi128ENS_6half_tEfNS_4arch4Sm90ELb0ELb0ELb0ELb1ELb0ELb1ELb0ELb1ELb1ELb1ELb1ELb0EEENS1_21CollectiveEpilogueFwdINS6_IJSA_SA_SB_EEES9_SD_SF_Li256ELb1ELb1ELb1ELb0EEENS1_36VarlenDynamicPersistentTileSchedulerILi128ELi176ELi256ELi128ELb1ELb1ELb1ELb0ELb1ELb1EEEEEEEEEvNT_6ParamsE,"",@"SHT_CUDA_INFO"
	.sectionflags	@""
	.align	4


	//----- nvinfo : EIATTR_CUDA_API_VERSION
	.align		4
        /*0000*/ 	.byte	0x04, 0x37
        /*0002*/ 	.short	(.L_90 - .L_89)
.L_89:
        /*0004*/ 	.word	0x00000082


	//----- nvinfo : EIATTR_KPARAM_INFO
	.align		4
.L_90:
        /*0008*/ 	.byte	0x04, 0x17
        /*000a*/ 	.short	(.L_92 - .L_91)
.L_91:
        /*000c*/ 	.word	0x00000000
        /*0010*/ 	.short	0x0000
        /*0012*/ 	.short	0x0000
        /*0014*/ 	.byte	0x00, 0xf0, 0x01, 0x2a


	//----- nvinfo : EIATTR_SPARSE_MMA_MASK
	.align		4
.L_92:
        /*0018*/ 	.byte	0x03, 0x50
        /*001a*/ 	.short	0x0000


	//----- nvinfo : EIATTR_MAXREG_COUNT
	.align		4
        /*001c*/ 	.byte	0x03, 0x1b
        /*001e*/ 	.short	0x00a8


	//----- nvinfo : EIATTR_MERCURY_ISA_VERSION
	.align		4
        /*0020*/ 	.byte	0x03, 0x5f
        /*0022*/ 	.short	0x0101


	//----- nvinfo : EIATTR_VRC_CTA_INIT_COUNT
	.align		4
        /*0024*/ 	.byte	0x02, 0x4a
	.zero		1
	.zero		1


	//----- nvinfo : EIATTR_EXIT_INSTR_OFFSETS
	.align		4
        /*0028*/ 	.byte	0x04, 0x1c
        /*002a*/ 	.short	(.L_94 - .L_93)


	//   ....[0]....
.L_93:
        /*002c*/ 	.word	0x00000010


	//----- nvinfo : EIATTR_MAX_THREADS
	.align		4
.L_94:
        /*0030*/ 	.byte	0x04, 0x05
        /*0032*/ 	.short	(.L_96 - .L_95)
.L_95:
        /*0034*/ 	.word	0x00000180
        /*0038*/ 	.word	0x00000001
        /*003c*/ 	.word	0x00000001


	//----- nvinfo : EIATTR_CBANK_PARAM_SIZE
	.align		4
.L_96:
        /*0040*/ 	.byte	0x03, 0x19
        /*0042*/ 	.short	0x0a80


	//----- nvinfo : EIATTR_PARAM_CBANK
	.align		4
        /*0044*/ 	.byte	0x04, 0x0a
        /*0046*/ 	.short	(.L_98 - .L_97)
	.align		4
.L_97:
        /*0048*/ 	.word	index@(.nv.constant0._ZN7cutlass13device_kernelIN5flash11enable_sm90INS1_16FlashAttnFwdSm90INS1_25CollectiveMainloopFwdSm90ILi2EN4cute5tupleIJNS5_1CILi1EEES8_S8_EEENS6_IJNS7_ILi128EEENS7_ILi176EEESA_EEELi128ENS_6half_tEfNS_4arch4Sm90ELb0ELb0ELb0ELb1ELb0ELb1ELb0ELb1ELb1ELb1ELb1ELb0EEENS1_21CollectiveEpilogueFwdINS6_IJSA_SA_SB_EEES9_SD_SF_Li256ELb1ELb1ELb1ELb0EEENS1_36VarlenDynamicPersistentTileSchedulerILi128ELi176ELi256ELi128ELb1ELb1ELb1ELb0ELb1ELb1EEEEEEEEEvNT_6ParamsE)
        /*004c*/ 	.short	0x0380
        /*004e*/ 	.short	0x0a80


	//----- nvinfo : EIATTR_SW_WAR
	.align		4
.L_98:
        /*0050*/ 	.byte	0x04, 0x36
        /*0052*/ 	.short	(.L_100 - .L_99)
.L_99:
        /*0054*/ 	.word	0x00000008
.L_100:


//--------------------- .nv.info._ZN7cutlass13device_kernelIN5flash11enable_sm90INS1_16FlashAttnFwdSm90INS1_25CollectiveMainloopFwdSm90ILi2EN4cute5tupleIJNS5_1CILi1EEES8_S8_EEENS6_IJNS7_ILi128EEESA_SA_EEELi128ENS_6half_tEfNS_4arch4Sm90ELb0ELb1ELb0ELb0ELb0ELb0ELb0ELb1ELb1ELb1ELb1ELb0EEENS1_21CollectiveEpilogueFwdISB_S9_SC_SE_Li256ELb0ELb1ELb1ELb0EEENS1_19SingleTileSchedulerILb0ELb1ELb1ELi128EEEEEEEEEvNT_6ParamsE --------------------------
	.section	.nv.info._ZN7cutlass13device_kernelIN5flash11enable_sm90INS1_16FlashAttnFwdSm90INS1_25CollectiveMainloopFwdSm90ILi2EN4cute5tupleIJNS5_1CILi1EEES8_S8_EEENS6_IJNS7_ILi128EEESA_SA_EEELi128ENS_6half_tEfNS_4arch4Sm90ELb0ELb1ELb0ELb0ELb0ELb0ELb0ELb1ELb1ELb1ELb1ELb0EEENS1_21CollectiveEpilogueFwdISB_S9_SC_SE_Li256ELb0ELb1ELb1ELb0EEENS1_19SingleTileSchedulerILb0ELb1ELb1ELi128EEEEEEEEEvNT_6ParamsE,"",@"SHT_CUDA_INFO"
	.sectionflags	@""
	.align	4


	//----- nvinfo : EIATTR_CUDA_API_VERSION
	.align		4
        /*0000*/ 	.byte	0x04, 0x37
        /*0002*/ 	.short	(.L_102 - .L_101)
.L_101:
        /*0004*/ 	.word	0x00000082


	//----- nvinfo : EIATTR_KPARAM_INFO
	.align		4
.L_102:
        /*0008*/ 	.byte	0x04, 0x17
        /*000a*/ 	.short	(.L_104 - .L_103)
.L_103:
        /*000c*/ 	.word	0x00000000
        /*0010*/ 	.short	0x0000
        /*0012*/ 	.short	0x0000
        /*0014*/ 	.byte	0x00, 0xf0, 0x01, 0x28


	//----- nvinfo : EIATTR_SPARSE_MMA_MASK
	.align		4
.L_104:
        /*0018*/ 	.byte	0x03, 0x50
        /*001a*/ 	.short	0x0000


	//----- nvinfo : EIATTR_MAXREG_COUNT
	.align		4
        /*001c*/ 	.byte	0x03, 0x1b
        /*001e*/ 	.short	0x00a8


	//----- nvinfo : EIATTR_MERCURY_ISA_VERSION
	.align		4
        /*0020*/ 	.byte	0x03, 0x5f
        /*0022*/ 	.short	0x0101


	//----- nvinfo : EIATTR_VRC_CTA_INIT_COUNT
	.align		4
        /*0024*/ 	.byte	0x02, 0x4a
	.zero		1
	.zero		1


	//----- nvinfo : EIATTR_EXIT_INSTR_OFFSETS
	.align		4
        /*0028*/ 	.byte	0x04, 0x1c
        /*002a*/ 	.short	(.L_106 - .L_105)


	//   ....[0]....
.L_105:
        /*002c*/ 	.word	0x00000010


	//----- nvinfo : EIATTR_MAX_THREADS
	.align		4
.L_106:
        /*0030*/ 	.byte	0x04, 0x05
        /*0032*/ 	.short	(.L_108 - .L_107)
.L_107:
        /*0034*/ 	.word	0x00000180
        /*0038*/ 	.word	0x00000001
        /*003c*/ 	.word	0x00000001


	//----- nvinfo : EIATTR_CBANK_PARAM_SIZE
	.align		4
.L_108:
        /*0040*/ 	.byte	0x03, 0x19
        /*0042*/ 	.short	0x0a00


	//----- nvinfo : EIATTR_PARAM_CBANK
	.align		4
        /*0044*/ 	.byte	0x04, 0x0a
        /*0046*/ 	.short	(.L_110 - .L_109)
	.align		4
.L_109:
        /*0048*/ 	.word	index@(.nv.constant0._ZN7cutlass13device_kernelIN5flash11enable_sm90INS1_16FlashAttnFwdSm90INS1_25CollectiveMainloopFwdSm90ILi2EN4cute5tupleIJNS5_1CILi1EEES8_S8_EEENS6_IJNS7_ILi128EEESA_SA_EEELi128ENS_6half_tEfNS_4arch4Sm90ELb0ELb1ELb0ELb0ELb0ELb0ELb0ELb1ELb1ELb1ELb1ELb0EEENS1_21CollectiveEpilogueFwdISB_S9_SC_SE_Li256ELb0ELb1ELb1ELb0EEENS1_19SingleTileSchedulerILb0ELb1ELb1ELi128EEEEEEEEEvNT_6ParamsE)
        /*004c*/ 	.short	0x0380
        /*004e*/ 	.short	0x0a00


	//----- nvinfo : EIATTR_SW_WAR
	.align		4
.L_110:
        /*0050*/ 	.byte	0x04, 0x36
        /*0052*/ 	.short	(.L_112 - .L_111)
.L_111:
        /*0054*/ 	.word	0x00000008
.L_112:


//--------------------- .nv.info._ZN7cutlass13device_kernelIN5flash11enable_sm90INS1_16FlashAttnFwdSm90INS1_25CollectiveMainloopFwdSm90ILi2EN4cute5tupleIJNS5_1CILi1EEES8_S8_EEENS6_IJNS7_ILi128EEESA_SA_EEELi128ENS_6half_tEfNS_4arch4Sm90ELb0ELb1ELb0ELb1ELb0ELb0ELb0ELb1ELb1ELb1ELb1ELb0EEENS1_21CollectiveEpilogueFwdISB_S9_SC_SE_Li256ELb1ELb1ELb1ELb0EEENS1_36VarlenDynamicPersistentTileSchedulerILi128ELi128ELi256ELi128ELb1ELb1ELb1ELb1ELb0ELb1EEEEEEEEEvNT_6ParamsE --------------------------
	.section	.nv.info._ZN7cutlass13device_kernelIN5flash11enable_sm90INS1_16FlashAttnFwdSm90INS1_25CollectiveMainloopFwdSm90ILi2EN4cute5tupleIJNS5_1CILi1EEES8_S8_EEENS6_IJNS7_ILi128EEESA_SA_EEELi128ENS_6half_tEfNS_4arch4Sm90ELb0ELb1ELb0ELb1ELb0ELb0ELb0ELb1ELb1ELb1ELb1ELb0EEENS1_21CollectiveEpilogueFwdISB_S9_SC_SE_Li256ELb1ELb1ELb1ELb0EEENS1_36VarlenDynamicPersistentTileSchedulerILi128ELi128ELi256ELi128ELb1ELb1ELb1ELb1ELb0ELb1EEEEEEEEEvNT_6ParamsE,"",@"SHT_CUDA_INFO"
	.sectionflags	@""
	.align	4


	//----- nvinfo : EIATTR_CUDA_API_VERSION
	.align		4
        /*0000*/ 	.byte	0x04, 0x37
        /*0002*/ 	.short	(.L_114 - .L_113)
.L_113:
        /*0004*/ 	.word	0x00000082


	//----- nvinfo : EIATTR_KPARAM_INFO
	.align		4
.L_114:
        /*0008*/ 	.byte	0x04, 0x17
        /*000a*/ 	.short	(.L_116 - .L_115)
.L_115:
        /*000c*/ 	.word	0x00000000
        /*0010*/ 	.short	0x0000
        /*0012*/ 	.short	0x0000
        /*0014*/ 	.byte	0x00, 0xf0, 0x01, 0x2a


	//----- nvinfo : EIATTR_SPARSE_MMA_MASK
	.align		4
.L_116:
        /*0018*/ 	.byte	0x03, 0x50
        /*001a*/ 	.short	0x0000


	//----- nvinfo : EIATTR_MAXREG_COUNT
	.align		4
        /*001c*/ 	.byte	0x03, 0x1b
        /*001e*/ 	.short	0x00a8


	//----- nvinfo : EIATTR_MERCURY_ISA_VERSION
	.align		4
        /*0020*/ 	.byte	0x03, 0x5f
        /*0022*/ 	.short	0x0101


	//----- nvinfo : EIATTR_VRC_CTA_INIT_COUNT
	.align		4
        /*0024*/ 	.byte	0x02, 0x4a
	.zero		1
	.zero		1


	//----- nvinfo : EIATTR_EXIT_INSTR_OFFSETS
	.align		4
        /*0028*/ 	.byte	0x04, 0x1c
        /*002a*/ 	.short	(.L_118 - .L_117)


	//   ....[0]....
.L_117:
        /*002c*/ 	.word	0x00000010


	//----- nvinfo : EIATTR_MAX_THREADS
	.align		4
.L_118:
        /*0030*/ 	.byte	0x04, 0x05
        /*0032*/ 	.short	(.L_120 - .L_119)
.L_119:
        /*0034*/ 	.word	0x00000180
        /*0038*/ 	.word	0x00000001
        /*003c*/ 	.word	0x00000001


	//----- nvinfo : EIATTR_CBANK_PARAM_SIZE
	.align		4
.L_120:
        /*0040*/ 	.byte	0x03, 0x19
        /*0042*/ 	.short	0x0a80


	//----- nvinfo : EIATTR_PARAM_CBANK
	.align		4
        /*0044*/ 	.byte	0x04, 0x0a
        /*0046*/ 	.short	(.L_122 - .L_121)
	.align		4
.L_121:
        /*0048*/ 	.word	index@(.nv.constant0._ZN7cutlass13device_kernelIN5flash11enable_sm90INS1_16FlashAttnFwdSm90INS1_25CollectiveMainloopFwdSm90ILi2EN4cute5tupleIJNS5_1CILi1EEES8_S8_EEENS6_IJNS7_ILi128EEESA_SA_EEELi128ENS_6half_tEfNS_4arch4Sm90ELb0ELb1ELb0ELb1ELb0ELb0ELb0ELb1ELb1ELb1ELb1ELb0EEENS1_21CollectiveEpilogueFwdISB_S9_SC_SE_Li256ELb1ELb1ELb1ELb0EEENS1_36VarlenDynamicPersistentTileSchedulerILi128ELi128ELi256ELi128ELb1ELb1ELb1ELb1ELb0ELb1EEEEEEEEEvNT_6ParamsE)
        /*004c*/ 	.short	0x0380
        /*004e*/ 	.short	0x0a80


	//----- nvinfo : EIATTR_SW_WAR
	.align		4
.L_122:
        /*0050*/ 	.byte	0x04, 0x36
        /*0052*/ 	.short	(.L_124 - .L_123)
.L_123:
        /*0054*/ 	.word	0x00000008
.L_124:


//--------------------- .nv.info._ZN7cutlass13device_kernelIN5flash11enable_sm90INS1_16FlashAttnFwdSm90INS1_25CollectiveMainloopFwdSm90ILi2EN4cute5tupleIJNS5_1CILi1EEES8_S8_EEENS6_IJNS7_ILi128EEESA_SA_EEELi128ENS_6half_tEfNS_4arch4Sm90ELb0ELb1ELb0ELb1ELb0ELb1ELb0ELb1ELb1ELb1ELb1ELb0EEENS1_21CollectiveEpilogueFwdISB_S9_SC_SE_Li256ELb1ELb1ELb1ELb0EEENS1_36VarlenDynamicPersistentTileSchedulerILi128ELi128ELi256ELi128ELb1ELb1ELb1ELb1ELb0ELb1EEEEEEEEEvNT_6ParamsE --------------------------
	.section	.nv.info._ZN7cutlass13device_kernelIN5flash11enable_sm90INS1_16FlashAttnFwdSm90INS1_25CollectiveMainloopFwdSm90ILi2EN4cute5tupleIJNS5_1CILi1EEES8_S8_EEENS6_IJNS7_ILi128EEESA_SA_EEELi128ENS_6half_tEfNS_4arch4Sm90ELb0ELb1ELb0ELb1ELb0ELb1ELb0ELb1ELb1ELb1ELb1ELb0EEENS1_21CollectiveEpilogueFwdISB_S9_SC_SE_Li256ELb1ELb1ELb1ELb0EEENS1_36VarlenDynamicPersistentTileSchedulerILi128ELi128ELi256ELi128ELb1ELb1ELb1ELb1ELb0ELb1EEEEEEEEEvNT_6ParamsE,"",@"SHT_CUDA_INFO"
	.sectionflags	@""
	.align	4


	//----- nvinfo : EIATTR_CUDA_API_VERSION
	.align		4
        /*0000*/ 	.byte	0x04, 0x37
        /*0002*/ 	.short	(.L_126 - .L_125)
.L_125:
        /*0004*/ 	.word	0x00000082


	//----- nvinfo : EIATTR_KPARAM_INFO
	.align		4
.L_126:
        /*0008*/ 	.byte	0x04, 0x17
        /*000a*/ 	.short	(.L_128 - .L_127)
.L_127:
        /*000c*/ 	.word	0x00000000
        /*0010*/ 	.short	0x0000
        /*0012*/ 	.short	0x0000
        /*0014*/ 	.byte	0x00, 0xf0, 0x01, 0x2a


	//----- nvinfo : EIATTR_SPARSE_MMA_MASK
	.align		4
.L_128:
        /*0018*/ 	.byte	0x03, 0x50
        /*001a*/ 	.short	0x0000


	//----- nvinfo : EIATTR_MAXREG_COUNT
	.align		4
        /*001c*/ 	.byte	0x03, 0x1b
        /*001e*/ 	.short	0x00a8


	//----- nvinfo : EIATTR_MERCURY_ISA_VERSION
	.align		4
        /*0020*/ 	.byte	0x03, 0x5f
        /*0022*/ 	.short	0x0101


	//----- nvinfo : EIATTR_VRC_CTA_INIT_COUNT
	.align		4
        /*0024*/ 	.byte	0x02, 0x4a
	.zero		1
	.zero		1


	//----- nvinfo : EIATTR_EXIT_INSTR_OFFSETS
	.align		4
        /*0028*/ 	.byte	0x04, 0x1c
        /*002a*/ 	.short	(.L_130 - .L_129)


	//   ....[0]....
.L_129:
        /*002c*/ 	.word	0x00000010


	//----- nvinfo : EIATTR_MAX_THREADS
	.align		4
.L_130:
        /*0030*/ 	.byte	0x04, 0x05
        /*0032*/ 	.short	(.L_132 - .L_131)
.L_131:
        /*0034*/ 	.word	0x00000180
        /*0038*/ 	.word	0x00000001
        /*003c*/ 	.word	0x00000001


	//----- nvinfo : EIATTR_CBANK_PARAM_SIZE
	.align		4
.L_132:
        /*0040*/ 	.byte	0x03, 0x19
        /*0042*/ 	.short	0x0a80


	//----- nvinfo : EIATTR_PARAM_CBANK
	.align		4
        /*0044*/ 	.byte	0x04, 0x0a
        /*0046*/ 	.short	(.L_134 - .L_133)
	.align		4
.L_133:
        /*0048*/ 	.word	index@(.nv.constant0._ZN7cutlass13device_kernelIN5flash11enable_sm90INS1_16FlashAttnFwdSm90INS1_25CollectiveMainloopFwdSm90ILi2EN4cute5tupleIJNS5_1CILi1EEES8_S8_EEENS6_IJNS7_ILi128EEESA_SA_EEELi128ENS_6half_tEfNS_4arch4Sm90ELb0ELb1ELb0ELb1ELb0ELb1ELb0ELb1ELb1ELb1ELb1ELb0EEENS1_21CollectiveEpilogueFwdISB_S9_SC_SE_Li256ELb1ELb1ELb1ELb0EEENS1_36VarlenDynamicPersistentTileSchedulerILi128ELi128ELi256ELi128ELb1ELb1ELb1ELb1ELb0ELb1EEEEEEEEEvNT_6ParamsE)
        /*004c*/ 	.short	0x0380
        /*004e*/ 	.short	0x0a80


	//----- nvinfo : EIATTR_SW_WAR
	.align		4
.L_134:
        /*0050*/ 	.byte	0x04, 0x36
        /*0052*/ 	.short	(.L_136 - .L_135)
.L_135:
        /*0054*/ 	.word	0x00000008
.L_136:


//--------------------- .nv.info._ZN7cutlass13device_kernelIN5flash11enable_sm90INS1_16FlashAttnFwdSm90INS1_25CollectiveMainloopFwdSm90ILi2EN4cute5tupleIJNS5_1CILi1EEES8_S8_EEENS6_IJNS7_ILi128EEESA_SA_EEELi128ENS_6half_tEfNS_4arch4Sm90ELb1ELb0ELb0ELb0ELb0ELb0ELb0ELb1ELb1ELb1ELb1ELb0EEENS1_21CollectiveEpilogueFwdISB_S9_SC_SE_Li256ELb0ELb1ELb1ELb0EEENS1_19SingleTileSchedulerILb0ELb1ELb1ELi128EEEEEEEEEvNT_6ParamsE --------------------------
	.section	.nv.info._ZN7cutlass13device_kernelIN5flash11enable_sm90INS1_16FlashAttnFwdSm90INS1_25CollectiveMainloopFwdSm90ILi2EN4cute5tupleIJNS5_1CILi1EEES8_S8_EEENS6_IJNS7_ILi128EEESA_SA_EEELi128ENS_6half_tEfNS_4arch4Sm90ELb1ELb0ELb0ELb0ELb0ELb0ELb0ELb1ELb1ELb1ELb1ELb0EEENS1_21CollectiveEpilogueFwdISB_S9_SC_SE_Li256ELb0ELb1ELb1ELb0EEENS1_19SingleTileSchedulerILb0ELb1ELb1ELi128EEEEEEEEEvNT_6ParamsE,"",@"SHT_CUDA_INFO"
	.sectionflags	@""
	.align	4


	//----- nvinfo : EIATTR_CUDA_API_VERSION
	.align		4
        /*0000*/ 	.byte	0x04, 0x37
        /*0002*/ 	.short	(.L_138 - .L_137)
.L_137:
        /*0004*/ 	.word	0x00000082


	//----- nvinfo : EIATTR_KPARAM_INFO
	.align		4
.L_138:
        /*0008*/ 	.byte	0x04, 0x17
        /*000a*/ 	.short	(.L_140 - .L_139)
.L_139:
        /*000c*/ 	.word	0x00000000
        /*0010*/ 	.short	0x0000
        /*0012*/ 	.short	0x0000
        /*0014*/ 	.byte	0x00, 0xf0, 0x01, 0x28


	//----- nvinfo : EIATTR_SPARSE_MMA_MASK
	.align		4
.L_140:
        /*0018*/ 	.byte	0x03, 0x50
        /*001a*/ 	.short	0x0000


	//----- nvinfo : EIATTR_MAXREG_COUNT
	.align		4
        /*001c*/ 	.byte	0x03, 0x1b
        /*001e*/ 	.short	0x00a8


	//----- nvinfo : EIATTR_MERCURY_ISA_VERSION
	.align		4
        /*0020*/ 	.byte	0x03, 0x5f
        /*0022*/ 	.short	0x0101


	//----- nvinfo : EIATTR_VRC_CTA_INIT_COUNT
	.align		4
        /*0024*/ 	.byte	0x02, 0x4a
	.zero		1
	.zero		1


	//----- nvinfo : EIATTR_EXIT_INSTR_OFFSETS
	.align		4
        /*0028*/ 	.byte	0x04, 0x1c
        /*002a*/ 	.short	(.L_142 - .L_141)


	//   ....[0]....
.L_141:
        /*002c*/ 	.word	0x00000010


	//----- nvinfo : EIATTR_MAX_THREADS
	.align		4
.L_142:
        /*0030*/ 	.byte	0x04, 0x05
        /*0032*/ 	.short	(.L_144 - .L_143)
.L_143:
        /*0034*/ 	.word	0x00000180
        /*0038*/ 	.word	0x00000001
        /*003c*/ 	.word	0x00000001


	//----- nvinfo : EIATTR_CBANK_PARAM_SIZE
	.align		4
.L_144:
        /*0040*/ 	.byte	0x03, 0x19
        /*0042*/ 	.short	0x0a00


	//----- nvinfo : EIATTR_PARAM_CBANK
	.align		4
        /*0044*/ 	.byte	0x04, 0x0a
        /*0046*/ 	.short	(.L_146 - .L_145)
	.align		4
.L_145:
        /*0048*/ 	.word	index@(.nv.constant0._ZN7cutlass13device_kernelIN5flash11enable_sm90INS1_16FlashAttnFwdSm90INS1_25CollectiveMainloopFwdSm90ILi2EN4cute5tupleIJNS5_1CILi1EEES8_S8_EEENS6_IJNS7_ILi128EEESA_SA_EEELi128ENS_6half_tEfNS_4arch4Sm90ELb1ELb0ELb0ELb0ELb0ELb0ELb0ELb1ELb1ELb1ELb1ELb0EEENS1_21CollectiveEpilogueFwdISB_S9_SC_SE_Li256ELb0ELb1ELb1ELb0EEENS1_19SingleTileSchedulerILb0ELb1ELb1ELi128EEEEEEEEEvNT_6ParamsE)
        /*004c*/ 	.short	0x0380
        /*004e*/ 	.short	0x0a00


	//----- nvinfo : EIATTR_SW_WAR
	.align		4
.L_146:
        /*0050*/ 	.byte	0x04, 0x36
        /*0052*/ 	.short	(.L_148 - .L_147)
.L_147:
        /*0054*/ 	.word	0x00000008
.L_148:


//--------------------- .nv.info._ZN7cutlass13device_kernelIN5flash11enable_sm90INS1_16FlashAttnFwdSm90INS1_25CollectiveMainloopFwdSm90ILi2EN4cute5tupleIJNS5_1CILi1EEES8_S8_EEENS6_IJNS7_ILi128EEESA_SA_EEELi128ENS_6half_tEfNS_4arch4Sm90ELb1ELb0ELb0ELb1ELb0ELb0ELb0ELb1ELb1ELb1ELb1ELb0EEENS1_21CollectiveEpilogueFwdISB_S9_SC_SE_Li256ELb1ELb1ELb1ELb0EEENS1_36VarlenDynamicPersistentTileSchedulerILi128ELi128ELi256ELi128ELb1ELb1ELb1ELb1ELb1ELb1EEEEEEEEEvNT_6ParamsE --------------------------
	.section	.nv.info._ZN7cutlass13device_kernelIN5flash11enable_sm90INS1_16FlashAttnFwdSm90INS1_25CollectiveMainloopFwdSm90ILi2EN4cute5tupleIJNS5_1CILi1EEES8_S8_EEENS6_IJNS7_ILi128EEESA_SA_EEELi128ENS_6half_tEfNS_4arch4Sm90ELb1ELb0ELb0ELb1ELb0ELb0ELb0ELb1ELb1ELb1ELb1ELb0EEENS1_21CollectiveEpilogueFwdISB_S9_SC_SE_Li256ELb1ELb1ELb1ELb0EEENS1_36VarlenDynamicPersistentTileSchedulerILi128ELi128ELi256ELi128ELb1ELb1ELb1ELb1ELb1ELb1EEEEEEEEEvNT_6ParamsE,"",@"SHT_CUDA_INFO"
	.sectionflags	@""
	.align	4


	//----- nvinfo : EIATTR_CUDA_API_VERSION
	.align		4
        /*0000*/ 	.byte	0x04, 0x37
        /*0002*/ 	.short	(.L_150 - .L_149)
.L_149:
        /*0004*/ 	.word	0x00000082


	//----- nvinfo : EIATTR_KPARAM_INFO
	.align		4
.L_150:
        /*0008*/ 	.byte	0x04, 0x17
        /*000a*/ 	.short	(.L_152 - .L_151)
.L_151:
        /*000c*/ 	.word	0x00000000
        /*0010*/ 	.short	0x0000
        /*0012*/ 	.short	0x0000
        /*0014*/ 	.byte	0x00, 0xf0, 0x01, 0x2a


	//----- nvinfo : EIATTR_SPARSE_MMA_MASK
	.align		4
.L_152:
        /*0018*/ 	.byte	0x03, 0x50
        /*001a*/ 	.short	0x0000


	//----- nvinfo : EIATTR_MAXREG_COUNT
	.align		4
        /*001c*/ 	.byte	0x03, 0x1b
        /*001e*/ 	.short	0x00a8


	//----- nvinfo : EIATTR_MERCURY_ISA_VERSION
	.align		4
        /*0020*/ 	.byte	0x03, 0x5f
        /*0022*/ 	.short	0x0101


	//----- nvinfo : EIATTR_VRC_CTA_INIT_COUNT
	.align		4
        /*0024*/ 	.byte	0x02, 0x4a
	.zero		1
	.zero		1


	//----- nvinfo : EIATTR_EXIT_INSTR_OFFSETS
	.align		4
        /*0028*/ 	.byte	0x04, 0x1c
        /*002a*/ 	.short	(.L_154 - .L_153)


	//   ....[0]....
.L_153:
        /*002c*/ 	.word	0x00000010


	//----- nvinfo : EIATTR_MAX_THREADS
	.align		4
.L_154:
        /*0030*/ 	.byte	0x04, 0x05
        /*0032*/ 	.short	(.L_156 - .L_155)
.L_155:
        /*0034*/ 	.word	0x00000180
        /*0038*/ 	.word	0x00000001
        /*003c*/ 	.word	0x00000001


	//----- nvinfo : EIATTR_CBANK_PARAM_SIZE
	.align		4
.L_156:
        /*0040*/ 	.byte	0x03, 0x19
        /*0042*/ 	.short	0x0a80


	//----- nvinfo : EIATTR_PARAM_CBANK
	.align		4
        /*0044*/ 	.byte	0x04, 0x0a
        /*0046*/ 	.short	(.L_158 - .L_157)
	.align		4
.L_157:
        /*0048*/ 	.word	index@(.nv.constant0._ZN7cutlass13device_kernelIN5flash11enable_sm90INS1_16FlashAttnFwdSm90INS1_25CollectiveMainloopFwdSm90ILi2EN4cute5tupleIJNS5_1CILi1EEES8_S8_EEENS6_IJNS7_ILi128EEESA_SA_EEELi128ENS_6half_tEfNS_4arch4Sm90ELb1ELb0ELb0ELb1ELb0ELb0ELb0ELb1ELb1ELb1ELb1ELb0EEENS1_21CollectiveEpilogueFwdISB_S9_SC_SE_Li256ELb1ELb1ELb1ELb0EEENS1_36VarlenDynamicPersistentTileSchedulerILi128ELi128ELi256ELi128ELb1ELb1ELb1ELb1ELb1ELb1EEEEEEEEEvNT_6ParamsE)
        /*004c*/ 	.short	0x0380
        /*004e*/ 	.short	0x0a80


	//----- nvinfo : EIATTR_SW_WAR
	.align		4
.L_158:
        /*0050*/ 	.byte	0x04, 0x36
        /*0052*/ 	.short	(.L_160 - .L_159)
.L_159:
        /*0054*/ 	.word	0x00000008
.L_160:


//--------------------- .nv.info._ZN7cutlass13device_kernelIN5flash11enable_sm90INS1_16FlashAttnFwdSm90INS1_25CollectiveMainloopFwdSm90ILi2EN4cute5tupleIJNS5_1CILi1EEES8_S8_EEENS6_IJNS7_ILi128EEESA_SA_EEELi128ENS_6half_tEfNS_4arch4Sm90ELb1ELb0ELb0ELb1ELb0ELb1ELb0ELb1ELb1ELb1ELb1ELb0EEENS1_21CollectiveEpilogueFwdISB_S9_SC_SE_Li256ELb1ELb1ELb1ELb0EEENS1_36VarlenDynamicPersistentTileSchedulerILi128ELi128ELi256ELi128ELb1ELb1ELb1ELb1ELb1ELb1EEEEEEEEEvNT_6ParamsE --------------------------
	.section	.nv.info._ZN7cutlass13device_kernelIN5flash11enable_sm90INS1_16FlashAttnFwdSm90INS1_25CollectiveMainloopFwdSm90ILi2EN4cute5tupleIJNS5_1CILi1EEES8_S8_EEENS6_IJNS7_ILi128EEESA_SA_EEELi128ENS_6half_tEfNS_4arch4Sm90ELb1ELb0ELb0ELb1ELb0ELb1ELb0ELb1ELb1ELb1ELb1ELb0EEENS1_21CollectiveEpilogueFwdISB_S9_SC_SE_Li256ELb1ELb1ELb1ELb0EEENS1_36VarlenDynamicPersistentTileSchedulerILi128ELi128ELi256ELi128ELb1ELb1ELb1ELb1ELb1ELb1EEEEEEEEEvNT_6ParamsE,"",@"SHT_CUDA_INFO"
	.sectionflags	@""
	.align	4


	//----- nvinfo : EIATTR_CUDA_API_VERSION
	.align		4
        /*0000*/ 	.byte	0x04, 0x37
        /*0002*/ 	.short	(.L_162 - .L_161)
.L_161:
        /*0004*/ 	.word	0x00000082


	//----- nvinfo : EIATTR_KPARAM_INFO
	.align		4
.L_162:
        /*0008*/ 	.byte	0x04, 0x17
        /*000a*/ 	.short	(.L_164 - .L_163)
.L_163:
        /*000c*/ 	.word	0x00000000
        /*0010*/ 	.short	0x0000
        /*0012*/ 	.short	0x0000
        /*0014*/ 	.byte	0x00, 0xf0, 0x01, 0x2a


	//----- nvinfo : EIATTR_SPARSE_MMA_MASK
	.align		4
.L_164:
        /*0018*/ 	.byte	0x03, 0x50
        /*001a*/ 	.short	0x0000


	//----- nvinfo : EIATTR_MAXREG_COUNT
	.align		4
        /*001c*/ 	.byte	0x03, 0x1b
        /*001e*/ 	.short	0x00a8


	//----- nvinfo : EIATTR_MERCURY_ISA_VERSION
	.align		4
        /*0020*/ 	.byte	0x03, 0x5f
        /*0022*/ 	.short	0x0101


	//----- nvinfo : EIATTR_VRC_CTA_INIT_COUNT
	.align		4
        /*0024*/ 	.byte	0x02, 0x4a
	.zero		1
	.zero		1


	//----- nvinfo : EIATTR_EXIT_INSTR_OFFSETS
	.align		4
        /*0028*/ 	.byte	0x04, 0x1c
        /*002a*/ 	.short	(.L_166 - .L_165)


	//   ....[0]....
.L_165:
        /*002c*/ 	.word	0x00000010


	//----- nvinfo : EIATTR_MAX_THREADS
	.align		4
.L_166:
        /*0030*/ 	.byte	0x04, 0x05
        /*0032*/ 	.short	(.L_168 - .L_167)
.L_167:
        /*0034*/ 	.word	0x00000180
        /*0038*/ 	.word	0x00000001
        /*003c*/ 	.word	0x00000001


	//----- nvinfo : EIATTR_CBANK_PARAM_SIZE
	.align		4
.L_168:
        /*0040*/ 	.byte	0x03, 0x19
        /*0042*/ 	.short	0x0a80


	//----- nvinfo : EIATTR_PARAM_CBANK
	.align		4
        /*0044*/ 	.byte	0x04, 0x0a
        /*0046*/ 	.short	(.L_170 - .L_169)
	.align		4
.L_169:
        /*0048*/ 	.word	index@(.nv.constant0._ZN7cutlass13device_kernelIN5flash11enable_sm90INS1_16FlashAttnFwdSm90INS1_25CollectiveMainloopFwdSm90ILi2EN4cute5tupleIJNS5_1CILi1EEES8_S8_EEENS6_IJNS7_ILi128EEESA_SA_EEELi128ENS_6half_tEfNS_4arch4Sm90ELb1ELb0ELb0ELb1ELb0ELb1ELb0ELb1ELb1ELb1ELb1ELb0EEENS1_21CollectiveEpilogueFwdISB_S9_SC_SE_Li256ELb1ELb1ELb1ELb0EEENS1_36VarlenDynamicPersistentTileSchedulerILi128ELi128ELi256ELi128ELb1ELb1ELb1ELb1ELb1ELb1EEEEEEEEEvNT_6ParamsE)
        /*004c*/ 	.short	0x0380
        /*004e*/ 	.short	0x0a80


	//----- nvinfo : EIATTR_SW_WAR
	.align		4
.L_170:
        /*0050*/ 	.byte	0x04, 0x36
        /*0052*/ 	.short	(.L_172 - .L_171)
.L_171:
        /*0054*/ 	.word	0x00000008
.L_172:


//--------------------- .nv.callgraph             --------------------------
	.section	.nv.callgraph,"",@"SHT_CUDA_CALLGRAPH"
	.align	4
	.sectionentsize	8
	.align		4
        /*0000*/ 	.word	0x00000000
	.align		4
        /*0004*/ 	.word	0xffffffff
	.align		4
        /*0008*/ 	.word	0x00000000
	.align		4
        /*000c*/ 	.word	0xfffffffe
	.align		4
        /*0010*/ 	.word	0x00000000
	.align		4
        /*0014*/ 	.word	0xfffffffd
	.align		4
        /*0018*/ 	.word	0x00000000
	.align		4
        /*001c*/ 	.word	0xfffffffc


//--------------------- .nv.constant4             --------------------------
	.section	.nv.constant4,"a",@progbits
	.align	8
	.align		8
.nv.constant4:
        /*0000*/ 	.dword	_ZN72_INTERNAL_8a80ef28_36_flash_fwd_hdim128_fp16_split_sm90_cu_f3e6f9ee_32794cuda3std3__45__cpo5beginE
	.align		8
        /*0008*/ 	.dword	_ZN72_INTERNAL_8a80ef28_36_flash_fwd_hdim128_fp16_split_sm90_cu_f3e6f9ee_32794cuda3std3__45__cpo3endE
	.align		8
        /*0010*/ 	.dword	_ZN72_INTERNAL_8a80ef28_36_flash_fwd_hdim128_fp16_split_sm90_cu_f3e6f9ee_32794cuda3std3__45__cpo6cbeginE
	.align		8
        /*0018*/ 	.dword	_ZN72_INTERNAL_8a80ef28_36_flash_fwd_hdim128_fp16_split_sm90_cu_f3e6f9ee_32794cuda3std3__45__cpo4cendE
	.align		8
        /*0020*/ 	.dword	_ZN72_INTERNAL_8a80ef28_36_flash_fwd_hdim128_fp16_split_sm90_cu_f3e6f9ee_32794cuda3std3__474_GLOBAL__N__8a80ef28_36_flash_fwd_hdim128_fp16_split_sm90_cu_f3e6f9ee_32796ignoreE
	.align		8
        /*0028*/ 	.dword	_ZN72_INTERNAL_8a80ef28_36_flash_fwd_hdim128_fp16_split_sm90_cu_f3e6f9ee_32794cuda3std3__419piecewise_constructE
	.align		8
        /*0030*/ 	.dword	_ZN72_INTERNAL_8a80ef28_36_flash_fwd_hdim128_fp16_split_sm90_cu_f3e6f9ee_32794cuda3std3__48in_placeE
	.align		8
        /*0038*/ 	.dword	_ZN72_INTERNAL_8a80ef28_36_flash_fwd_hdim128_fp16_split_sm90_cu_f3e6f9ee_32794cuda3std6ranges3__45__cpo4swapE
	.align		8
        /*0040*/ 	.dword	_ZN72_INTERNAL_8a80ef28_36_flash_fwd_hdim128_fp16_split_sm90_cu_f3e6f9ee_32794cuda3std6ranges3__45__cpo9iter_moveE
	.align		8
        /*0048*/ 	.dword	_ZN72_INTERNAL_8a80ef28_36_flash_fwd_hdim128_fp16_split_sm90_cu_f3e6f9ee_32794cute7productE
	.align		8
        /*0050*/ 	.dword	_ZN72_INTERNAL_8a80ef28_36_flash_fwd_hdim128_fp16_split_sm90_cu_f3e6f9ee_32794cute1_E


//--------------------- .text._ZN7cutlass13device_kernelIN5flash11enable_sm90INS1_16FlashAttnFwdSm90INS1_25CollectiveMainloopFwdSm90ILi2EN4cute5tupleIJNS5_1CILi1EEES8_S8_EEENS6_IJNS7_ILi128EEENS7_ILi176EEESA_EEELi128ENS_6half_tEfNS_4arch4Sm90ELb0ELb0ELb0ELb0ELb0ELb0ELb0ELb1ELb1ELb1ELb1ELb0EEENS1_21CollectiveEpilogueFwdINS6_IJSA_SA_SB_EEES9_SD_SF_Li256ELb0ELb1ELb1ELb0EEENS1_19SingleTileSchedulerILb0ELb1ELb1ELi128EEEEEEEEEvNT_6ParamsE --------------------------
	.section	.text._ZN7cutlass13device_kernelIN5flash11enable_sm90INS1_16FlashAttnFwdSm90INS1_25CollectiveMainloopFwdSm90ILi2EN4cute5tupleIJNS5_1CILi1EEES8_S8_EEENS6_IJNS7_ILi128EEENS7_ILi176EEESA_EEELi128ENS_6half_tEfNS_4arch4Sm90ELb0ELb0ELb0ELb0ELb0ELb0ELb0ELb1ELb1ELb1ELb1ELb0EEENS1_21CollectiveEpilogueFwdINS6_IJSA_SA_SB_EEES9_SD_SF_Li256ELb0ELb1ELb1ELb0EEENS1_19SingleTileSchedulerILb0ELb1ELb1ELi128EEEEEEEEEvNT_6ParamsE,"ax",@progbits
	.align	128
.text._ZN7cutlass13device_kernelIN5flash11enable_sm90INS1_16FlashAttnFwdSm90INS1_25CollectiveMainloopFwdSm90ILi2EN4cute5tupleIJNS5_1CILi1EEES8_S8_EEENS6_IJNS7_ILi128EEENS7_ILi176EEESA_EEELi128ENS_6half_tEfNS_4arch4Sm90ELb0ELb0ELb0ELb0ELb0ELb0ELb0ELb1ELb1ELb1ELb1ELb0EEENS1_21CollectiveEpilogueFwdINS6_IJSA_SA_SB_EEES9_SD_SF_Li256ELb0ELb1ELb1ELb0EEENS1_19SingleTileSchedulerILb0ELb1ELb1ELi128EEEEEEEEEvNT_6ParamsE:
        .type           _ZN7cutlass13device_kernelIN5flash11enable_sm90INS1_16FlashAttnFwdSm90INS1_25CollectiveMainloopFwdSm90ILi2EN4cute5tupleIJNS5_1CILi1EEES8_S8_EEENS6_IJNS7_ILi128EEENS7_ILi176EEESA_EEELi128ENS_6half_tEfNS_4arch4Sm90ELb0ELb0ELb0ELb0ELb0ELb0ELb0ELb1ELb1ELb1ELb1ELb0EEENS1_21CollectiveEpilogueFwdINS6_IJSA_SA_SB_EEES9_SD_SF_Li256ELb0ELb1ELb1ELb0EEENS1_19SingleTileSchedulerILb0ELb1ELb1ELi128EEEEEEEEEvNT_6ParamsE,@function
        .size           _ZN7cutlass13device_kernelIN5flash11enable_sm90INS1_16FlashAttnFwdSm90INS1_25CollectiveMainloopFwdSm90ILi2EN4cute5tupleIJNS5_1CILi1EEES8_S8_EEENS6_IJNS7_ILi128EEENS7_ILi176EEESA_EEELi128ENS_6half_tEfNS_4arch4Sm90ELb0ELb0ELb0ELb0ELb0ELb0ELb0ELb1ELb1ELb1ELb1ELb0EEENS1_21CollectiveEpilogueFwdINS6_IJSA_SA_SB_EEES9_SD_SF_Li256ELb0ELb1ELb1ELb0EEENS1_19SingleTileSchedulerILb0ELb1ELb1ELi128EEEEEEEEEvNT_6ParamsE,(.L_x_9 - _ZN7cutlass13device_kernelIN5flash11enable_sm90INS1_16FlashAttnFwdSm90INS1_25CollectiveMainloopFwdSm90ILi2EN4cute5tupleIJNS5_1CILi1EEES8_S8_EEENS6_IJNS7_ILi128EEENS7_ILi176EEESA_EEELi128ENS_6half_tEfNS_4arch4Sm90ELb0ELb0ELb0ELb0ELb0ELb0ELb0ELb1ELb1ELb1ELb1ELb0EEENS1_21CollectiveEpilogueFwdINS6_IJSA_SA_SB_EEES9_SD_SF_Li256ELb0ELb1ELb1ELb0EEENS1_19SingleTileSchedulerILb0ELb1ELb1ELi128EEEEEEEEEvNT_6ParamsE)
        .other          _ZN7cutlass13device_kernelIN5flash11enable_sm90INS1_16FlashAttnFwdSm90INS1_25CollectiveMainloopFwdSm90ILi2EN4cute5tupleIJNS5_1CILi1EEES8_S8_EEENS6_IJNS7_ILi128EEENS7_ILi176EEESA_EEELi128ENS_6half_tEfNS_4arch4Sm90ELb0ELb0ELb0ELb0ELb0ELb0ELb0ELb1ELb1ELb1ELb1ELb0EEENS1_21CollectiveEpilogueFwdINS6_IJSA_SA_SB_EEES9_SD_SF_Li256ELb0ELb1ELb1ELb0EEENS1_19SingleTileSchedulerILb0ELb1ELb1ELi128EEEEEEEEEvNT_6ParamsE,@"STO_CUDA_ENTRY STV_DEFAULT"
_ZN7cutlass13device_kernelIN5flash11enable_sm90INS1_16FlashAttnFwdSm90INS1_25CollectiveMainloopFwdSm90ILi2EN4cute5tupleIJNS5_1CILi1EEES8_S8_EEENS6_IJNS7_ILi128EEENS7_ILi176EEESA_EEELi128ENS_6half_tEfNS_4arch4Sm90ELb0ELb0ELb0ELb0ELb0ELb0ELb0ELb1ELb1ELb1ELb1ELb0EEENS1_21CollectiveEpilogueFwdINS6_IJSA_SA_SB_EEES9_SD_SF_Li256ELb0ELb1ELb1ELb0EEENS1_19SingleTileSchedulerILb0ELb1ELb1ELi128EEEEEEEEEvNT_6ParamsE:
[----:B------:R-:W-:Y:S01]  /*0000*/  LDC R1, c[0x0][0x37c] ;  /* 0x0000df00ff017b82 */ /* 0x000fe20000000800 */
[----:B------:R-:W-:Y:S05]  /*0010*/  EXIT ;  /* 0x000000000000794d */ /* 0x000fea0003800000 */
.L_x_0:
[----:B------:R-:W-:-:S00]  /*0020*/  BRA `(.L_x_0) ;  /* 0xfffffffc00fc7947 */ /* 0x000fc0000383ffff */
[----:B------:R-:W-:-:S00]  /*0030*/  NOP ;  /* 0x0000000000007918 */ /* 0x000fc00000000000 */
        /* <DEDUP_REMOVED lines=12> */
.L_x_9:


//--------------------- .text._ZN7cutlass13device_kernelIN5flash11enable_sm90INS1_16FlashAttnFwdSm90INS1_25CollectiveMainloopFwdSm90ILi2EN4cute5tupleIJNS5_1CILi1EEES8_S8_EEENS6_IJNS7_ILi128EEENS7_ILi176EEESA_EEELi128ENS_6half_tEfNS_4arch4Sm90ELb0ELb0ELb0ELb1ELb0ELb0ELb0ELb1ELb1ELb1ELb1ELb0EEENS1_21CollectiveEpilogueFwdINS6_IJSA_SA_SB_EEES9_SD_SF_Li256ELb1ELb1ELb1ELb0EEENS1_36VarlenDynamicPersistentTileSchedulerILi128ELi176ELi256ELi128ELb1ELb1ELb1ELb0ELb1ELb1EEEEEEEEEvNT_6ParamsE --------------------------
	.section	.text._ZN7cutlass13device_kernelIN5flash11enable_sm90INS1_16FlashAttnFwdSm90INS1_25CollectiveMainloopFwdSm90ILi2EN4cute5tupleIJNS5_1CILi1EEES8_S8_EEENS6_IJNS7_ILi128EEENS7_ILi176EEESA_EEELi128ENS_6half_tEfNS_4arch4Sm90ELb0ELb0ELb0ELb1ELb0ELb0ELb0ELb1ELb1ELb1ELb1ELb0EEENS1_21CollectiveEpilogueFwdINS6_IJSA_SA_SB_EEES9_SD_SF_Li256ELb1ELb1ELb1ELb0EEENS1_36VarlenDynamicPersistentTileSchedulerILi128ELi176ELi256ELi128ELb1ELb1ELb1ELb0ELb1ELb1EEEEEEEEEvNT_6ParamsE,"ax",@progbits
	.align	128
.text._ZN7cutlass13device_kernelIN5flash11enable_sm90INS1_16FlashAttnFwdSm90INS1_25CollectiveMainloopFwdSm90ILi2EN4cute5tupleIJNS5_1CILi1EEES8_S8_EEENS6_IJNS7_ILi128EEENS7_ILi176EEESA_EEELi128ENS_6half_tEfNS_4arch4Sm90ELb0ELb0ELb0ELb1ELb0ELb0ELb0ELb1ELb1ELb1ELb1ELb0EEENS1_21CollectiveEpilogueFwdINS6_IJSA_SA_SB_EEES9_SD_SF_Li256ELb1ELb1ELb1ELb0EEENS1_36VarlenDynamicPersistentTileSchedulerILi128ELi176ELi256ELi128ELb1ELb1ELb1ELb0ELb1ELb1EEEEEEEEEvNT_6ParamsE:
        .type           _ZN7cutlass13device_kernelIN5flash11enable_sm90INS1_16FlashAttnFwdSm90INS1_25CollectiveMainloopFwdSm90ILi2EN4cute5tupleIJNS5_1CILi1EEES8_S8_EEENS6_IJNS7_ILi128EEENS7_ILi176EEESA_EEELi128ENS_6half_tEfNS_4arch4Sm90ELb0ELb0ELb0ELb1ELb0ELb0ELb0ELb1ELb1ELb1ELb1ELb0EEENS1_21CollectiveEpilogueFwdINS6_IJSA_SA_SB_EEES9_SD_SF_Li256ELb1ELb1ELb1ELb0EEENS1_36VarlenDynamicPersistentTileSchedulerILi128ELi176ELi256ELi128ELb1ELb1ELb1ELb0ELb1ELb1EEEEEEEEEvNT_6ParamsE,@function
        .size           _ZN7cutlass13device_kernelIN5flash11enable_sm90INS1_16FlashAttnFwdSm90INS1_25CollectiveMainloopFwdSm90ILi2EN4cute5tupleIJNS5_1CILi1EEES8_S8_EEENS6_IJNS7_ILi128EEENS7_ILi176EEESA_EEELi128ENS_6half_tEfNS_4arch4Sm90ELb0ELb0ELb0ELb1ELb0ELb0ELb0ELb1ELb1ELb1ELb1ELb0EEENS1_21CollectiveEpilogueFwdINS6_IJSA_SA_SB_EEES9_SD_SF_Li256ELb1ELb1ELb1ELb0EEENS1_36VarlenDynamicPersistentTileSchedulerILi128ELi176ELi256ELi128ELb1ELb1ELb1ELb0ELb1ELb1EEEEEEEEEvNT_6ParamsE,(.L_x_10 - _ZN7cutlass13device_kernelIN5flash11enable_sm90INS1_16FlashAttnFwdSm90INS1_25CollectiveMainloopFwdSm90ILi2EN4cute5tupleIJNS5_1CILi1EEES8_S8_EEENS6_IJNS7_ILi128EEENS7_ILi176EEESA_EEELi128ENS_6half_tEfNS_4arch4Sm90ELb0ELb0ELb0ELb1ELb0ELb0ELb0ELb1ELb1ELb1ELb1ELb0EEENS1_21CollectiveEpilogueFwdINS6_IJSA_SA_SB_EEES9_SD_SF_Li256ELb1ELb1ELb1ELb0EEENS1_36VarlenDynamicPersistentTileSchedulerILi128ELi176ELi256ELi128ELb1ELb1ELb1ELb0ELb1ELb1EEEEEEEEEvNT_6ParamsE)
        .other          _ZN7cutlass13device_kernelIN5flash11enable_sm90INS1_16FlashAttnFwdSm90INS1_25CollectiveMainloopFwdSm90ILi2EN4cute5tupleIJNS5_1CILi1EEES8_S8_EEENS6_IJNS7_ILi128EEENS7_ILi176EEESA_EEELi128ENS_6half_tEfNS_4arch4Sm90ELb0ELb0ELb0ELb1ELb0ELb0ELb0ELb1ELb1ELb1ELb1ELb0EEENS1_21CollectiveEpilogueFwdINS6_IJSA_SA_SB_EEES9_SD_SF_Li256ELb1ELb1ELb1ELb0EEENS1_36VarlenDynamicPersistentTileSchedulerILi128ELi176ELi256ELi128ELb1ELb1ELb1ELb0ELb1ELb1EEEEEEEEEvNT_6ParamsE,@"STO_CUDA_ENTRY STV_DEFAULT"
_ZN7cutlass13device_kernelIN5flash11enable_sm90INS1_16FlashAttnFwdSm90INS1_25CollectiveMainloopFwdSm90ILi2EN4cute5tupleIJNS5_1CILi1EEES8_S8_EEENS6_IJNS7_ILi128EEENS7_ILi176EEESA_EEELi128ENS_6half_tEfNS_4arch4Sm90ELb0ELb0ELb0ELb1ELb0ELb0ELb0ELb1ELb1ELb1ELb1ELb0EEENS1_21CollectiveEpilogueFwdINS6_IJSA_SA_SB_EEES9_SD_SF_Li256ELb1ELb1ELb1ELb0EEENS1_36VarlenDynamicPersistentTileSchedulerILi128ELi176ELi256ELi128ELb1ELb1ELb1ELb0ELb1ELb1EEEEEEEEEvNT_6ParamsE:
[----:B------:R-:W-:Y:S01]  /*0000*/  LDC R1, c[0x0][0x37c] ;  /* 0x0000df00ff017b82 */ /* 0x000fe20000000800 */
[----:B------:R-:W-:Y:S05]  /*0010*/  EXIT ;  /* 0x000000000000794d */ /* 0x000fea0003800000 */
.L_x_1:
        /* <DEDUP_REMOVED lines=14> */
.L_x_10:


//--------------------- .text._ZN7cutlass13device_kernelIN5flash11enable_sm90INS1_16FlashAttnFwdSm90INS1_25CollectiveMainloopFwdSm90ILi2EN4cute5tupleIJNS5_1CILi1EEES8_S8_EEENS6_IJNS7_ILi128EEENS7_ILi176EEESA_EEELi128ENS_6half_tEfNS_4arch4Sm90ELb0ELb0ELb0ELb1ELb0ELb1ELb0ELb1ELb1ELb1ELb1ELb0EEENS1_21CollectiveEpilogueFwdINS6_IJSA_SA_SB_EEES9_SD_SF_Li256ELb1ELb1ELb1ELb0EEENS1_36VarlenDynamicPersistentTileSchedulerILi128ELi176ELi256ELi128ELb1ELb1ELb1ELb0ELb1ELb1EEEEEEEEEvNT_6ParamsE --------------------------
	.section	.text._ZN7cutlass13device_kernelIN5flash11enable_sm90INS1_16FlashAttnFwdSm90INS1_25CollectiveMainloopFwdSm90ILi2EN4cute5tupleIJNS5_1CILi1EEES8_S8_EEENS6_IJNS7_ILi128EEENS7_ILi176EEESA_EEELi128ENS_6half_tEfNS_4arch4Sm90ELb0ELb0ELb0ELb1ELb0ELb1ELb0ELb1ELb1ELb1ELb1ELb0EEENS1_21CollectiveEpilogueFwdINS6_IJSA_SA_SB_EEES9_SD_SF_Li256ELb1ELb1ELb1ELb0EEENS1_36VarlenDynamicPersistentTileSchedulerILi128ELi176ELi256ELi128ELb1ELb1ELb1ELb0ELb1ELb1EEEEEEEEEvNT_6ParamsE,"ax",@progbits
	.align	128
.text._ZN7cutlass13device_kernelIN5flash11enable_sm90INS1_16FlashAttnFwdSm90INS1_25CollectiveMainloopFwdSm90ILi2EN4cute5tupleIJNS5_1CILi1EEES8_S8_EEENS6_IJNS7_ILi128EEENS7_ILi176EEESA_EEELi128ENS_6half_tEfNS_4arch4Sm90ELb0ELb0ELb0ELb1ELb0ELb1ELb0ELb1ELb1ELb1ELb1ELb0EEENS1_21CollectiveEpilogueFwdINS6_IJSA_SA_SB_EEES9_SD_SF_Li256ELb1ELb1ELb1ELb0EEENS1_36VarlenDynamicPersistentTileSchedulerILi128ELi176ELi256ELi128ELb1ELb1ELb1ELb0ELb1ELb1EEEEEEEEEvNT_6ParamsE:
        .type           _ZN7cutlass13device_kernelIN5flash11enable_sm90INS1_16FlashAttnFwdSm90INS1_25CollectiveMainloopFwdSm90ILi2EN4cute5tupleIJNS5_1CILi1EEES8_S8_EEENS6_IJNS7_ILi128EEENS7_ILi176EEESA_EEELi128ENS_6half_tEfNS_4arch4Sm90ELb0ELb0ELb0ELb1ELb0ELb1ELb0ELb1ELb1ELb1ELb1ELb0EEENS1_21CollectiveEpilogueFwdINS6_IJSA_SA_SB_EEES9_SD_SF_Li256ELb1ELb1ELb1ELb0EEENS1_36VarlenDynamicPersistentTileSchedulerILi128ELi176ELi256ELi128ELb1ELb1ELb1ELb0ELb1ELb1EEEEEEEEEvNT_6ParamsE,@function
        .size           _ZN7cutlass13device_kernelIN5flash11enable_sm90INS1_16FlashAttnFwdSm90INS1_25CollectiveMainloopFwdSm90ILi2EN4cute5tupleIJNS5_1CILi1EEES8_S8_EEENS6_IJNS7_ILi128EEENS7_ILi176EEESA_EEELi128ENS_6half_tEfNS_4arch4Sm90ELb0ELb0ELb0ELb1ELb0ELb1ELb0ELb1ELb1ELb1ELb1ELb0EEENS1_21CollectiveEpilogueFwdINS6_IJSA_SA_SB_EEES9_SD_SF_Li256ELb1ELb1ELb1ELb0EEENS1_36VarlenDynamicPersistentTileSchedulerILi128ELi176ELi256ELi128ELb1ELb1ELb1ELb0ELb1ELb1EEEEEEEEEvNT_6ParamsE,(.L_x_11 - _ZN7cutlass13device_kernelIN5flash11enable_sm90INS1_16FlashAttnFwdSm90INS1_25CollectiveMainloopFwdSm90ILi2EN4cute5tupleIJNS5_1CILi1EEES8_S8_EEENS6_IJNS7_ILi128EEENS7_ILi176EEESA_EEELi128ENS_6half_tEfNS_4arch4Sm90ELb0ELb0ELb0ELb1ELb0ELb1ELb0ELb1ELb1ELb1ELb1ELb0EEENS1_21CollectiveEpilogueFwdINS6_IJSA_SA_SB_EEES9_SD_SF_Li256ELb1ELb1ELb1ELb0EEENS1_36VarlenDynamicPersistentTileSchedulerILi128ELi176ELi256ELi128ELb1ELb1ELb1ELb0ELb1ELb1EEEEEEEEEvNT_6ParamsE)
        .other          _ZN7cutlass13device_kernelIN5flash11enable_sm90INS1_16FlashAttnFwdSm90INS1_25CollectiveMainloopFwdSm90ILi2EN4cute5tupleIJNS5_1CILi1EEES8_S8_EEENS6_IJNS7_ILi128EEENS7_ILi176EEESA_EEELi128ENS_6half_tEfNS_4arch4Sm90ELb0ELb0ELb0ELb1ELb0ELb1ELb0ELb1ELb1ELb1ELb1ELb0EEENS1_21CollectiveEpilogueFwdINS6_IJSA_SA_SB_EEES9_SD_SF_Li256ELb1ELb1ELb1ELb0EEENS1_36VarlenDynamicPersistentTileSchedulerILi128ELi176ELi256ELi128ELb1ELb1ELb1ELb0ELb1ELb1EEEEEEEEEvNT_6ParamsE,@"STO_CUDA_ENTRY STV_DEFAULT"
_ZN7cutlass13device_kernelIN5flash11enable_sm90INS1_16FlashAttnFwdSm90INS1_25CollectiveMainloopFwdSm90ILi2EN4cute5tupleIJNS5_1CILi1EEES8_S8_EEENS6_IJNS7_ILi128EEENS7_ILi176EEESA_EEELi128ENS_6half_tEfNS_4arch4Sm90ELb0ELb0ELb0ELb1ELb0ELb1ELb0ELb1ELb1ELb1ELb1ELb0EEENS1_21CollectiveEpilogueFwdINS6_IJSA_SA_SB_EEES9_SD_SF_Li256ELb1ELb1ELb1ELb0EEENS1_36VarlenDynamicPersistentTileSchedulerILi128ELi176ELi256ELi128ELb1ELb1ELb1ELb0ELb1ELb1EEEEEEEEEvNT_6ParamsE:
[----:B------:R-:W-:Y:S01]  /*0000*/  LDC R1, c[0x0][0x37c] ;  /* 0x0000df00ff017b82 */ /* 0x000fe20000000800 */
[----:B------:R-:W-:Y:S05]  /*0010*/  EXIT ;  /* 0x000000000000794d */ /* 0x000fea0003800000 */
.L_x_2:
        /* <DEDUP_REMOVED lines=14> */
.L_x_11:


//--------------------- .text._ZN7cutlass13device_kernelIN5flash11enable_sm90INS1_16FlashAttnFwdSm90INS1_25CollectiveMainloopFwdSm90ILi2EN4cute5tupleIJNS5_1CILi1EEES8_S8_EEENS6_IJNS7_ILi128EEESA_SA_EEELi128ENS_6half_tEfNS_4arch4Sm90ELb0ELb1ELb0ELb0ELb0ELb0ELb0ELb1ELb1ELb1ELb1ELb0EEENS1_21CollectiveEpilogueFwdISB_S9_SC_SE_Li256ELb0ELb1ELb1ELb0EEENS1_19SingleTileSchedulerILb0ELb1ELb1ELi128EEEEEEEEEvNT_6ParamsE --------------------------
	.section	.text._ZN7cutlass13device_kernelIN5flash11enable_sm90INS1_16FlashAttnFwdSm90INS1_25CollectiveMainloopFwdSm90ILi2EN4cute5tupleIJNS5_1CILi1EEES8_S8_EEENS6_IJNS7_ILi128EEESA_SA_EEELi128ENS_6half_tEfNS_4arch4Sm90ELb0ELb1ELb0ELb0ELb0ELb0ELb0ELb1ELb1ELb1ELb1ELb0EEENS1_21CollectiveEpilogueFwdISB_S9_SC_SE_Li256ELb0ELb1ELb1ELb0EEENS1_19SingleTileSchedulerILb0ELb1ELb1ELi128EEEEEEEEEvNT_6ParamsE,"ax",@progbits
	.align	128
.text._ZN7cutlass13device_kernelIN5flash11enable_sm90INS1_16FlashAttnFwdSm90INS1_25CollectiveMainloopFwdSm90ILi2EN4cute5tupleIJNS5_1CILi1EEES8_S8_EEENS6_IJNS7_ILi128EEESA_SA_EEELi128ENS_6half_tEfNS_4arch4Sm90ELb0ELb1ELb0ELb0ELb0ELb0ELb0ELb1ELb1ELb1ELb1ELb0EEENS1_21CollectiveEpilogueFwdISB_S9_SC_SE_Li256ELb0ELb1ELb1ELb0EEENS1_19SingleTileSchedulerILb0ELb1ELb1ELi128EEEEEEEEEvNT_6ParamsE:
        .type           _ZN7cutlass13device_kernelIN5flash11enable_sm90INS1_16FlashAttnFwdSm90INS1_25CollectiveMainloopFwdSm90ILi2EN4cute5tupleIJNS5_1CILi1EEES8_S8_EEENS6_IJNS7_ILi128EEESA_SA_EEELi128ENS_6half_tEfNS_4arch4Sm90ELb0ELb1ELb0ELb0ELb0ELb0ELb0ELb1ELb1ELb1ELb1ELb0EEENS1_21CollectiveEpilogueFwdISB_S9_SC_SE_Li256ELb0ELb1ELb1ELb0EEENS1_19SingleTileSchedulerILb0ELb1ELb1ELi128EEEEEEEEEvNT_6ParamsE,@function
        .size           _ZN7cutlass13device_kernelIN5flash11enable_sm90INS1_16FlashAttnFwdSm90INS1_25CollectiveMainloopFwdSm90ILi2EN4cute5tupleIJNS5_1CILi1EEES8_S8_EEENS6_IJNS7_ILi128EEESA_SA_EEELi128ENS_6half_tEfNS_4arch4Sm90ELb0ELb1ELb0ELb0ELb0ELb0ELb0ELb1ELb1ELb1ELb1ELb0EEENS1_21CollectiveEpilogueFwdISB_S9_SC_SE_Li256ELb0ELb1ELb1ELb0EEENS1_19SingleTileSchedulerILb0ELb1ELb1ELi128EEEEEEEEEvNT_6ParamsE,(.L_x_12 - _ZN7cutlass13device_kernelIN5flash11enable_sm90INS1_16FlashAttnFwdSm90INS1_25CollectiveMainloopFwdSm90ILi2EN4cute5tupleIJNS5_1CILi1EEES8_S8_EEENS6_IJNS7_ILi128EEESA_SA_EEELi128ENS_6half_tEfNS_4arch4Sm90ELb0ELb1ELb0ELb0ELb0ELb0ELb0ELb1ELb1ELb1ELb1ELb0EEENS1_21CollectiveEpilogueFwdISB_S9_SC_SE_Li256ELb0ELb1ELb1ELb0EEENS1_19SingleTileSchedulerILb0ELb1ELb1ELi128EEEEEEEEEvNT_6ParamsE)
        .other          _ZN7cutlass13device_kernelIN5flash11enable_sm90INS1_16FlashAttnFwdSm90INS1_25CollectiveMainloopFwdSm90ILi2EN4cute5tupleIJNS5_1CILi1EEES8_S8_EEENS6_IJNS7_ILi128EEESA_SA_EEELi128ENS_6half_tEfNS_4arch4Sm90ELb0ELb1ELb0ELb0ELb0ELb0ELb0ELb1ELb1ELb1ELb1ELb0EEENS1_21CollectiveEpilogueFwdISB_S9_SC_SE_Li256ELb0ELb1ELb1ELb0EEENS1_19SingleTileSchedulerILb0ELb1ELb1ELi128EEEEEEEEEvNT_6ParamsE,@"STO_CUDA_ENTRY STV_DEFAULT"
_ZN7cutlass13device_kernelIN5flash11enable_sm90INS1_16FlashAttnFwdSm90INS1_25CollectiveMainloopFwdSm90ILi2EN4cute5tupleIJNS5_1CILi1EEES8_S8_EEENS6_IJNS7_ILi128EEESA_SA_EEELi128ENS_6half_tEfNS_4arch4Sm90ELb0ELb1ELb0ELb0ELb0ELb0ELb0ELb1ELb1ELb1ELb1ELb0EEENS1_21CollectiveEpilogueFwdISB_S9_SC_SE_Li256ELb0ELb1ELb1ELb0EEENS1_19SingleTileSchedulerILb0ELb1ELb1ELi128EEEEEEEEEvNT_6ParamsE:
[----:B------:R-:W-:Y:S01]  /*0000*/  LDC R1, c[0x0][0x37c] ;  /* 0x0000df00ff017b82 */ /* 0x000fe20000000800 */
[----:B------:R-:W-:Y:S05]  /*0010*/  EXIT ;  /* 0x000000000000794d */ /* 0x000fea0003800000 */
.L_x_3:
        /* <DEDUP_REMOVED lines=14> */
.L_x_12:


//--------------------- .text._ZN7cutlass13device_kernelIN5flash11enable_sm90INS1_16FlashAttnFwdSm90INS1_25CollectiveMainloopFwdSm90ILi2EN4cute5tupleIJNS5_1CILi1EEES8_S8_EEENS6_IJNS7_ILi128EEESA_SA_EEELi128ENS_6half_tEfNS_4arch4Sm90ELb0ELb1ELb0ELb1ELb0ELb0ELb0ELb1ELb1ELb1ELb1ELb0EEENS1_21CollectiveEpilogueFwdISB_S9_SC_SE_Li256ELb1ELb1ELb1ELb0EEENS1_36VarlenDynamicPersistentTileSchedulerILi128ELi128ELi256ELi128ELb1ELb1ELb1ELb1ELb0ELb1EEEEEEEEEvNT_6ParamsE --------------------------
	.section	.text._ZN7cutlass13device_kernelIN5flash11enable_sm90INS1_16FlashAttnFwdSm90INS1_25CollectiveMainloopFwdSm90ILi2EN4cute5tupleIJNS5_1CILi1EEES8_S8_EEENS6_IJNS7_ILi128EEESA_SA_EEELi128ENS_6half_tEfNS_4arch4Sm90ELb0ELb1ELb0ELb1ELb0ELb0ELb0ELb1ELb1ELb1ELb1ELb0EEENS1_21CollectiveEpilogueFwdISB_S9_SC_SE_Li256ELb1ELb1ELb1ELb0EEENS1_36VarlenDynamicPersistentTileSchedulerILi128ELi128ELi256ELi128ELb1ELb1ELb1ELb1ELb0ELb1EEEEEEEEEvNT_6ParamsE,"ax",@progbits
	.align	128
.text._ZN7cutlass13device_kernelIN5flash11enable_sm90INS1_16FlashAttnFwdSm90INS1_25CollectiveMainloopFwdSm90ILi2EN4cute5tupleIJNS5_1CILi1EEES8_S8_EEENS6_IJNS7_ILi128EEESA_SA_EEELi128ENS_6half_tEfNS_4arch4Sm90ELb0ELb1ELb0ELb1ELb0ELb0ELb0ELb1ELb1ELb1ELb1ELb0EEENS1_21CollectiveEpilogueFwdISB_S9_SC_SE_Li256ELb1ELb1ELb1ELb0EEENS1_36VarlenDynamicPersistentTileSchedulerILi128ELi128ELi256ELi128ELb1ELb1ELb1ELb1ELb0ELb1EEEEEEEEEvNT_6ParamsE:
        .type           _ZN7cutlass13device_kernelIN5flash11enable_sm90INS1_16FlashAttnFwdSm90INS1_25CollectiveMainloopFwdSm90ILi2EN4cute5tupleIJNS5_1CILi1EEES8_S8_EEENS6_IJNS7_ILi128EEESA_SA_EEELi128ENS_6half_tEfNS_4arch4Sm90ELb0ELb1ELb0ELb1ELb0ELb0ELb0ELb1ELb1ELb1ELb1ELb0EEENS1_21CollectiveEpilogueFwdISB_S9_SC_SE_Li256ELb1ELb1ELb1ELb0EEENS1_36VarlenDynamicPersistentTileSchedulerILi128ELi128ELi256ELi128ELb1ELb1ELb1ELb1ELb0ELb1EEEEEEEEEvNT_6ParamsE,@function
        .size           _ZN7cutlass13device_kernelIN5flash11enable_sm90INS1_16FlashAttnFwdSm90INS1_25CollectiveMainloopFwdSm90ILi2EN4cute5tupleIJNS5_1CILi1EEES8_S8_EEENS6_IJNS7_ILi128EEESA_SA_EEELi128ENS_6half_tEfNS_4arch4Sm90ELb0ELb1ELb0ELb1ELb0ELb0ELb0ELb1ELb1ELb1ELb1ELb0EEENS1_21CollectiveEpilogueFwdISB_S9_SC_SE_Li256ELb1ELb1ELb1ELb0EEENS1_36VarlenDynamicPersistentTileSchedulerILi128ELi128ELi256ELi128ELb1ELb1ELb1ELb1ELb0ELb1EEEEEEEEEvNT_6ParamsE,(.L_x_13 - _ZN7cutlass13device_kernelIN5flash11enable_sm90INS1_16FlashAttnFwdSm90INS1_25CollectiveMainloopFwdSm90ILi2EN4cute5tupleIJNS5_1CILi1EEES8_S8_EEENS6_IJNS7_ILi128EEESA_SA_EEELi128ENS_6half_tEfNS_4arch4Sm90ELb0ELb1ELb0ELb1ELb0ELb0ELb0ELb1ELb1ELb1ELb1ELb0EEENS1_21CollectiveEpilogueFwdISB_S9_SC_SE_Li256ELb1ELb1ELb1ELb0EEENS1_36VarlenDynamicPersistentTileSchedulerILi128ELi128ELi256ELi128ELb1ELb1ELb1ELb1ELb0ELb1EEEEEEEEEvNT_6ParamsE)
        .other          _ZN7cutlass13device_kernelIN5flash11enable_sm90INS1_16FlashAttnFwdSm90INS1_25CollectiveMainloopFwdSm90ILi2EN4cute5tupleIJNS5_1CILi1EEES8_S8_EEENS6_IJNS7_ILi128EEESA_SA_EEELi128ENS_6half_tEfNS_4arch4Sm90ELb0ELb1ELb0ELb1ELb0ELb0ELb0ELb1ELb1ELb1ELb1ELb0EEENS1_21CollectiveEpilogueFwdISB_S9_SC_SE_Li256ELb1ELb1ELb1ELb0EEENS1_36VarlenDynamicPersistentTileSchedulerILi128ELi128ELi256ELi128ELb1ELb1ELb1ELb1ELb0ELb1EEEEEEEEEvNT_6ParamsE,@"STO_CUDA_ENTRY STV_DEFAULT"
_ZN7cutlass13device_kernelIN5flash11enable_sm90INS1_16FlashAttnFwdSm90INS1_25CollectiveMainloopFwdSm90ILi2EN4cute5tupleIJNS5_1CILi1EEES8_S8_EEENS6_IJNS7_ILi128EEESA_SA_EEELi128ENS_6half_tEfNS_4arch4Sm90ELb0ELb1ELb0ELb1ELb0ELb0ELb0ELb1ELb1ELb1ELb1ELb0EEENS1_21CollectiveEpilogueFwdISB_S9_SC_SE_Li256ELb1ELb1ELb1ELb0EEENS1_36VarlenDynamicPersistentTileSchedulerILi128ELi128ELi256ELi128ELb1ELb1ELb1ELb1ELb0ELb1EEEEEEEEEvNT_6ParamsE:
[----:B------:R-:W-:Y:S01]  /*0000*/  LDC R1, c[0x0][0x37c] ;  /* 0x0000df00ff017b82 */ /* 0x000fe20000000800 */
[----:B------:R-:W-:Y:S05]  /*0010*/  EXIT ;  /* 0x000000000000794d */ /* 0x000fea0003800000 */
.L_x_4:
        /* <DEDUP_REMOVED lines=14> */
.L_x_13:


//--------------------- .text._ZN7cutlass13device_kernelIN5flash11enable_sm90INS1_16FlashAttnFwdSm90INS1_25CollectiveMainloopFwdSm90ILi2EN4cute5tupleIJNS5_1CILi1EEES8_S8_EEENS6_IJNS7_ILi128EEESA_SA_EEELi128ENS_6half_tEfNS_4arch4Sm90ELb0ELb1ELb0ELb1ELb0ELb1ELb0ELb1ELb1ELb1ELb1ELb0EEENS1_21CollectiveEpilogueFwdISB_S9_SC_SE_Li256ELb1ELb1ELb1ELb0EEENS1_36VarlenDynamicPersistentTileSchedulerILi128ELi128ELi256ELi128ELb1ELb1ELb1ELb1ELb0ELb1EEEEEEEEEvNT_6ParamsE --------------------------
	.section	.text._ZN7cutlass13device_kernelIN5flash11enable_sm90INS1_16FlashAttnFwdSm90INS1_25CollectiveMainloopFwdSm90ILi2EN4cute5tupleIJNS5_1CILi1EEES8_S8_EEENS6_IJNS7_ILi128EEESA_SA_EEELi128ENS_6half_tEfNS_4arch4Sm90ELb0ELb1ELb0ELb1ELb0ELb1ELb0ELb1ELb1ELb1ELb1ELb0EEENS1_21CollectiveEpilogueFwdISB_S9_SC_SE_Li256ELb1ELb1ELb1ELb0EEENS1_36VarlenDynamicPersistentTileSchedulerILi128ELi128ELi256ELi128ELb1ELb1ELb1ELb1ELb0ELb1EEEEEEEEEvNT_6ParamsE,"ax",@progbits
	.align	128
.text._ZN7cutlass13device_kernelIN5flash11enable_sm90INS1_16FlashAttnFwdSm90INS1_25CollectiveMainloopFwdSm90ILi2EN4cute5tupleIJNS5_1CILi1EEES8_S8_EEENS6_IJNS7_ILi128EEESA_SA_EEELi128ENS_6half_tEfNS_4arch4Sm90ELb0ELb1ELb0ELb1ELb0ELb1ELb0ELb1ELb1ELb1ELb1ELb0EEENS1_21CollectiveEpilogueFwdISB_S9_SC_SE_Li256ELb1ELb1ELb1ELb0EEENS1_36VarlenDynamicPersistentTileSchedulerILi128ELi128ELi256ELi128ELb1ELb1ELb1ELb1ELb0ELb1EEEEEEEEEvNT_6ParamsE:
        .type           _ZN7cutlass13device_kernelIN5flash11enable_sm90INS1_16FlashAttnFwdSm90INS1_25CollectiveMainloopFwdSm90ILi2EN4cute5tupleIJNS5_1CILi1EEES8_S8_EEENS6_IJNS7_ILi128EEESA_SA_EEELi128ENS_6half_tEfNS_4arch4Sm90ELb0ELb1ELb0ELb1ELb0ELb1ELb0ELb1ELb1ELb1ELb1ELb0EEENS1_21CollectiveEpilogueFwdISB_S9_SC_SE_Li256ELb1ELb1ELb1ELb0EEENS1_36VarlenDynamicPersistentTileSchedulerILi128ELi128ELi256ELi128ELb1ELb1ELb1ELb1ELb0ELb1EEEEEEEEEvNT_6ParamsE,@function
        .size           _ZN7cutlass13device_kernelIN5flash11enable_sm90INS1_16FlashAttnFwdSm90INS1_25CollectiveMainloopFwdSm90ILi2EN4cute5tupleIJNS5_1CILi1EEES8_S8_EEENS6_IJNS7_ILi128EEESA_SA_EEELi128ENS_6half_tEfNS_4arch4Sm90ELb0ELb1ELb0ELb1ELb0ELb1ELb0ELb1ELb1ELb1ELb1ELb0EEENS1_21CollectiveEpilogueFwdISB_S9_SC_SE_Li256ELb1ELb1ELb1ELb0EEENS1_36VarlenDynamicPersistentTileSchedulerILi128ELi128ELi256ELi128ELb1ELb1ELb1ELb1ELb0ELb1EEEEEEEEEvNT_6ParamsE,(.L_x_14 - _ZN7cutlass13device_kernelIN5flash11enable_sm90INS1_16FlashAttnFwdSm90INS1_25CollectiveMainloopFwdSm90ILi2EN4cute5tupleIJNS5_1CILi1EEES8_S8_EEENS6_IJNS7_ILi128EEESA_SA_EEELi128ENS_6half_tEfNS_4arch4Sm90ELb0ELb1ELb0ELb1ELb0ELb1ELb0ELb1ELb1ELb1ELb1ELb0EEENS1_21CollectiveEpilogueFwdISB_S9_SC_SE_Li256ELb1ELb1ELb1ELb0EEENS1_36VarlenDynamicPersistentTileSchedulerILi128ELi128ELi256ELi128ELb1ELb1ELb1ELb1ELb0ELb1EEEEEEEEEvNT_6ParamsE)
        .other          _ZN7cutlass13device_kernelIN5flash11enable_sm90INS1_16FlashAttnFwdSm90INS1_25CollectiveMainloopFwdSm90ILi2EN4cute5tupleIJNS5_1CILi1EEES8_S8_EEENS6_IJNS7_ILi128EEESA_SA_EEELi128ENS_6half_tEfNS_4arch4Sm90ELb0ELb1ELb0ELb1ELb0ELb1ELb0ELb1ELb1ELb1ELb1ELb0EEENS1_21CollectiveEpilogueFwdISB_S9_SC_SE_Li256ELb1ELb1ELb1ELb0EEENS1_36VarlenDynamicPersistentTileSchedulerILi128ELi128ELi256ELi128ELb1ELb1ELb1ELb1ELb0ELb1EEEEEEEEEvNT_6ParamsE,@"STO_CUDA_ENTRY STV_DEFAULT"
_ZN7cutlass13device_kernelIN5flash11enable_sm90INS1_16FlashAttnFwdSm90INS1_25CollectiveMainloopFwdSm90ILi2EN4cute5tupleIJNS5_1CILi1EEES8_S8_EEENS6_IJNS7_ILi128EEESA_SA_EEELi128ENS_6half_tEfNS_4arch4Sm90ELb0ELb1ELb0ELb1ELb0ELb1ELb0ELb1ELb1ELb1ELb1ELb0EEENS1_21CollectiveEpilogueFwdISB_S9_SC_SE_Li256ELb1ELb1ELb1ELb0EEENS1_36VarlenDynamicPersistentTileSchedulerILi128ELi128ELi256ELi128ELb1ELb1ELb1ELb1ELb0ELb1EEEEEEEEEvNT_6ParamsE:
[----:B------:R-:W-:Y:S01]  /*0000*/  LDC R1, c[0x0][0x37c] ;  /* 0x0000df00ff017b82 */ /* 0x000fe20000000800 */
[----:B------:R-:W-:Y:S05]  /*0010*/  EXIT ;  /* 0x000000000000794d */ /* 0x000fea0003800000 */
.L_x_5:
        /* <DEDUP_REMOVED lines=14> */
.L_x_14:


//--------------------- .text._ZN7cutlass13device_kernelIN5flash11enable_sm90INS1_16FlashAttnFwdSm90INS1_25CollectiveMainloopFwdSm90ILi2EN4cute5tupleIJNS5_1CILi1EEES8_S8_EEENS6_IJNS7_ILi128EEESA_SA_EEELi128ENS_6half_tEfNS_4arch4Sm90ELb1ELb0ELb0ELb0ELb0ELb0ELb0ELb1ELb1ELb1ELb1ELb0EEENS1_21CollectiveEpilogueFwdISB_S9_SC_SE_Li256ELb0ELb1ELb1ELb0EEENS1_19SingleTileSchedulerILb0ELb1ELb1ELi128EEEEEEEEEvNT_6ParamsE --------------------------
	.section	.text._ZN7cutlass13device_kernelIN5flash11enable_sm90INS1_16FlashAttnFwdSm90INS1_25CollectiveMainloopFwdSm90ILi2EN4cute5tupleIJNS5_1CILi1EEES8_S8_EEENS6_IJNS7_ILi128EEESA_SA_EEELi128ENS_6half_tEfNS_4arch4Sm90ELb1ELb0ELb0ELb0ELb0ELb0ELb0ELb1ELb1ELb1ELb1ELb0EEENS1_21CollectiveEpilogueFwdISB_S9_SC_SE_Li256ELb0ELb1ELb1ELb0EEENS1_19SingleTileSchedulerILb0ELb1ELb1ELi128EEEEEEEEEvNT_6ParamsE,"ax",@progbits
	.align	128
.text._ZN7cutlass13device_kernelIN5flash11enable_sm90INS1_16FlashAttnFwdSm90INS1_25CollectiveMainloopFwdSm90ILi2EN4cute5tupleIJNS5_1CILi1EEES8_S8_EEENS6_IJNS7_ILi128EEESA_SA_EEELi128ENS_6half_tEfNS_4arch4Sm90ELb1ELb0ELb0ELb0ELb0ELb0ELb0ELb1ELb1ELb1ELb1ELb0EEENS1_21CollectiveEpilogueFwdISB_S9_SC_SE_Li256ELb0ELb1ELb1ELb0EEENS1_19SingleTileSchedulerILb0ELb1ELb1ELi128EEEEEEEEEvNT_6ParamsE:
        .type           _ZN7cutlass13device_kernelIN5flash11enable_sm90INS1_16FlashAttnFwdSm90INS1_25CollectiveMainloopFwdSm90ILi2EN4cute5tupleIJNS5_1CILi1EEES8_S8_EEENS6_IJNS7_ILi128EEESA_SA_EEELi128ENS_6half_tEfNS_4arch4Sm90ELb1ELb0ELb0ELb0ELb0ELb0ELb0ELb1ELb1ELb1ELb1ELb0EEENS1_21CollectiveEpilogueFwdISB_S9_SC_SE_Li256ELb0ELb1ELb1ELb0EEENS1_19SingleTileSchedulerILb0ELb1ELb1ELi128EEEEEEEEEvNT_6ParamsE,@function
        .size           _ZN7cutlass13device_kernelIN5flash11enable_sm90INS1_16FlashAttnFwdSm90INS1_25CollectiveMainloopFwdSm90ILi2EN4cute5tupleIJNS5_1CILi1EEES8_S8_EEENS6_IJNS7_ILi128EEESA_SA_EEELi128ENS_6half_tEfNS_4arch4Sm90ELb1ELb0ELb0ELb0ELb0ELb0ELb0ELb1ELb1ELb1ELb1ELb0EEENS1_21CollectiveEpilogueFwdISB_S9_SC_SE_Li256ELb0ELb1ELb1ELb0EEENS1_19SingleTileSchedulerILb0ELb1ELb1ELi128EEEEEEEEEvNT_6ParamsE,(.L_x_15 - _ZN7cutlass13device_kernelIN5flash11enable_sm90INS1_16FlashAttnFwdSm90INS1_25CollectiveMainloopFwdSm90ILi2EN4cute5tupleIJNS5_1CILi1EEES8_S8_EEENS6_IJNS7_ILi128EEESA_SA_EEELi128ENS_6half_tEfNS_4arch4Sm90ELb1ELb0ELb0ELb0ELb0ELb0ELb0ELb1ELb1ELb1ELb1ELb0EEENS1_21CollectiveEpilogueFwdISB_S9_SC_SE_Li256ELb0ELb1ELb1ELb0EEENS1_19SingleTileSchedulerILb0ELb1ELb1ELi128EEEEEEEEEvNT_6ParamsE)
        .other          _ZN7cutlass13device_kernelIN5flash11enable_sm90INS1_16FlashAttnFwdSm90INS1_25CollectiveMainloopFwdSm90ILi2EN4cute5tupleIJNS5_1CILi1EEES8_S8_EEENS6_IJNS7_ILi128EEESA_SA_EEELi128ENS_6half_tEfNS_4arch4Sm90ELb1ELb0ELb0ELb0ELb0ELb0ELb0ELb1ELb1ELb1ELb1ELb0EEENS1_21CollectiveEpilogueFwdISB_S9_SC_SE_Li256ELb0ELb1ELb1ELb0EEENS1_19SingleTileSchedulerILb0ELb1ELb1ELi128EEEEEEEEEvNT_6ParamsE,@"STO_CUDA_ENTRY STV_DEFAULT"
_ZN7cutlass13device_kernelIN5flash11enable_sm90INS1_16FlashAttnFwdSm90INS1_25CollectiveMainloopFwdSm90ILi2EN4cute5tupleIJNS5_1CILi1EEES8_S8_EEENS6_IJNS7_ILi128EEESA_SA_EEELi128ENS_6half_tEfNS_4arch4Sm90ELb1ELb0ELb0ELb0ELb0ELb0ELb0ELb1ELb1ELb1ELb1ELb0EEENS1_21CollectiveEpilogueFwdISB_S9_SC_SE_Li256ELb0ELb1ELb1ELb0EEENS1_19SingleTileSchedulerILb0ELb1ELb1ELi128EEEEEEEEEvNT_6ParamsE:
[----:B------:R-:W-:Y:S01]  /*0000*/  LDC R1, c[0x0][0x37c] ;  /* 0x0000df00ff017b82 */ /* 0x000fe20000000800 */
[----:B------:R-:W-:Y:S05]  /*0010*/  EXIT ;  /* 0x000000000000794d */ /* 0x000fea0003800000 */
.L_x_6:
        /* <DEDUP_REMOVED lines=14> */
.L_x_15:


//--------------------- .text._ZN7cutlass13device_kernelIN5flash11enable_sm90INS1_16FlashAttnFwdSm90INS1_25CollectiveMainloopFwdSm90ILi2EN4cute5tupleIJNS5_1CILi1EEES8_S8_EEENS6_IJNS7_ILi128EEESA_SA_EEELi128ENS_6half_tEfNS_4arch4Sm90ELb1ELb0ELb0ELb1ELb0ELb0ELb0ELb1ELb1ELb1ELb1ELb0EEENS1_21CollectiveEpilogueFwdISB_S9_SC_SE_Li256ELb1ELb1ELb1ELb0EEENS1_36VarlenDynamicPersistentTileSchedulerILi128ELi128ELi256ELi128ELb1ELb1ELb1ELb1ELb1ELb1EEEEEEEEEvNT_6ParamsE --------------------------
	.section	.text._ZN7cutlass13device_kernelIN5flash11enable_sm90INS1_16FlashAttnFwdSm90INS1_25CollectiveMainloopFwdSm90ILi2EN4cute5tupleIJNS5_1CILi1EEES8_S8_EEENS6_IJNS7_ILi128EEESA_SA_EEELi128ENS_6half_tEfNS_4arch4Sm90ELb1ELb0ELb0ELb1ELb0ELb0ELb0ELb1ELb1ELb1ELb1ELb0EEENS1_21CollectiveEpilogueFwdISB_S9_SC_SE_Li256ELb1ELb1ELb1ELb0EEENS1_36VarlenDynamicPersistentTileSchedulerILi128ELi128ELi256ELi128ELb1ELb1ELb1ELb1ELb1ELb1EEEEEEEEEvNT_6ParamsE,"ax",@progbits
	.align	128
.text._ZN7cutlass13device_kernelIN5flash11enable_sm90INS1_16FlashAttnFwdSm90INS1_25CollectiveMainloopFwdSm90ILi2EN4cute5tupleIJNS5_1CILi1EEES8_S8_EEENS6_IJNS7_ILi128EEESA_SA_EEELi128ENS_6half_tEfNS_4arch4Sm90ELb1ELb0ELb0ELb1ELb0ELb0ELb0ELb1ELb1ELb1ELb1ELb0EEENS1_21CollectiveEpilogueFwdISB_S9_SC_SE_Li256ELb1ELb1ELb1ELb0EEENS1_36VarlenDynamicPersistentTileSchedulerILi128ELi128ELi256ELi128ELb1ELb1ELb1ELb1ELb1ELb1EEEEEEEEEvNT_6ParamsE:
        .type           _ZN7cutlass13device_kernelIN5flash11enable_sm90INS1_16FlashAttnFwdSm90INS1_25CollectiveMainloopFwdSm90ILi2EN4cute5tupleIJNS5_1CILi1EEES8_S8_EEENS6_IJNS7_ILi128EEESA_SA_EEELi128ENS_6half_tEfNS_4arch4Sm90ELb1ELb0ELb0ELb1ELb0ELb0ELb0ELb1ELb1ELb1ELb1ELb0EEENS1_21CollectiveEpilogueFwdISB_S9_SC_SE_Li256ELb1ELb1ELb1ELb0EEENS1_36VarlenDynamicPersistentTileSchedulerILi128ELi128ELi256ELi128ELb1ELb1ELb1ELb1ELb1ELb1EEEEEEEEEvNT_6ParamsE,@function
        .size           _ZN7cutlass13device_kernelIN5flash11enable_sm90INS1_16FlashAttnFwdSm90INS1_25CollectiveMainloopFwdSm90ILi2EN4cute5tupleIJNS5_1CILi1EEES8_S8_EEENS6_IJNS7_ILi128EEESA_SA_EEELi128ENS_6half_tEfNS_4arch4Sm90ELb1ELb0ELb0ELb1ELb0ELb0ELb0ELb1ELb1ELb1ELb1ELb0EEENS1_21CollectiveEpilogueFwdISB_S9_SC_SE_Li256ELb1ELb1ELb1ELb0EEENS1_36VarlenDynamicPersistentTileSchedulerILi128ELi128ELi256ELi128ELb1ELb1ELb1ELb1ELb1ELb1EEEEEEEEEvNT_6ParamsE,(.L_x_16 - _ZN7cutlass13device_kernelIN5flash11enable_sm90INS1_16FlashAttnFwdSm90INS1_25CollectiveMainloopFwdSm90ILi2EN4cute5tupleIJNS5_1CILi1EEES8_S8_EEENS6_IJNS7_ILi128EEESA_SA_EEELi128ENS_6half_tEfNS_4arch4Sm90ELb1ELb0ELb0ELb1ELb0ELb0ELb0ELb1ELb1ELb1ELb1ELb0EEENS1_21CollectiveEpilogueFwdISB_S9_SC_SE_Li256ELb1ELb1ELb1ELb0EEENS1_36VarlenDynamicPersistentTileSchedulerILi128ELi128ELi256ELi128ELb1ELb1ELb1ELb1ELb1ELb1EEEEEEEEEvNT_6ParamsE)
        .other          _ZN7cutlass13device_kernelIN5flash11enable_sm90INS1_16FlashAttnFwdSm90INS1_25CollectiveMainloopFwdSm90ILi2EN4cute5tupleIJNS5_1CILi1EEES8_S8_EEENS6_IJNS7_ILi128EEESA_SA_EEELi128ENS_6half_tEfNS_4arch4Sm90ELb1ELb0ELb0ELb1ELb0ELb0ELb0ELb1ELb1ELb1ELb1ELb0EEENS1_21CollectiveEpilogueFwdISB_S9_SC_SE_Li256ELb1ELb1ELb1ELb0EEENS1_36VarlenDynamicPersistentTileSchedulerILi128ELi128ELi256ELi128ELb1ELb1ELb1ELb1ELb1ELb1EEEEEEEEEvNT_6ParamsE,@"STO_CUDA_ENTRY STV_DEFAULT"
_ZN7cutlass13device_kernelIN5flash11enable_sm90INS1_16FlashAttnFwdSm90INS1_25CollectiveMainloopFwdSm90ILi2EN4cute5tupleIJNS5_1CILi1EEES8_S8_EEENS6_IJNS7_ILi128EEESA_SA_EEELi128ENS_6half_tEfNS_4arch4Sm90ELb1ELb0ELb0ELb1ELb0ELb0ELb0ELb1ELb1ELb1ELb1ELb0EEENS1_21CollectiveEpilogueFwdISB_S9_SC_SE_Li256ELb1ELb1ELb1ELb0EEENS1_36VarlenDynamicPersistentTileSchedulerILi128ELi128ELi256ELi128ELb1ELb1ELb1ELb1ELb1ELb1EEEEEEEEEvNT_6ParamsE:
[----:B------:R-:W-:Y:S01]  /*0000*/  LDC R1, c[0x0][0x37c] ;  /* 0x0000df00ff017b82 */ /* 0x000fe20000000800 */
[----:B------:R-:W-:Y:S05]  /*0010*/  EXIT ;  /* 0x000000000000794d */ /* 0x000fea0003800000 */
.L_x_7:
        /* <DEDUP_REMOVED lines=14> */
.L_x_16:


//--------------------- .text._ZN7cutlass13device_kernelIN5flash11enable_sm90INS1_16FlashAttnFwdSm90INS1_25CollectiveMainloopFwdSm90ILi2EN4cute5tupleIJNS5_1CILi1EEES8_S8_EEENS6_IJNS7_ILi128EEESA_SA_EEELi128ENS_6half_tEfNS_4arch4Sm90ELb1ELb0ELb0ELb1ELb0ELb1ELb0ELb1ELb1ELb1ELb1ELb0EEENS1_21CollectiveEpilogueFwdISB_S9_SC_SE_Li256ELb1ELb1ELb1ELb0EEENS1_36VarlenDynamicPersistentTileSchedulerILi128ELi128ELi256ELi128ELb1ELb1ELb1ELb1ELb1ELb1EEEEEEEEEvNT_6ParamsE --------------------------
	.section	.text._ZN7cutlass13device_kernelIN5flash11enable_sm90INS1_16FlashAttnFwdSm90INS1_25CollectiveMainloopFwdSm90ILi2EN4cute5tupleIJNS5_1CILi1EEES8_S8_EEENS6_IJNS7_ILi128EEESA_SA_EEELi128ENS_6half_tEfNS_4arch4Sm90ELb1ELb0ELb0ELb1ELb0ELb1ELb0ELb1ELb1ELb1ELb1ELb0EEENS1_21CollectiveEpilogueFwdISB_S9_SC_SE_Li256ELb1ELb1ELb1ELb0EEENS1_36VarlenDynamicPersistentTileSchedulerILi128ELi128ELi256ELi128ELb1ELb1ELb1ELb1ELb1ELb1EEEEEEEEEvNT_6ParamsE,"ax",@progbits
	.align	128
.text._ZN7cutlass13device_kernelIN5flash11enable_sm90INS1_16FlashAttnFwdSm90INS1_25CollectiveMainloopFwdSm90ILi2EN4cute5tupleIJNS5_1CILi1EEES8_S8_EEENS6_IJNS7_ILi128EEESA_SA_EEELi128ENS_6half_tEfNS_4arch4Sm90ELb1ELb0ELb0ELb1ELb0ELb1ELb0ELb1ELb1ELb1ELb1ELb0EEENS1_21CollectiveEpilogueFwdISB_S9_SC_SE_Li256ELb1ELb1ELb1ELb0EEENS1_36VarlenDynamicPersistentTileSchedulerILi128ELi128ELi256ELi128ELb1ELb1ELb1ELb1ELb1ELb1EEEEEEEEEvNT_6ParamsE:
        .type           _ZN7cutlass13device_kernelIN5flash11enable_sm90INS1_16FlashAttnFwdSm90INS1_25CollectiveMainloopFwdSm90ILi2EN4cute5tupleIJNS5_1CILi1EEES8_S8_EEENS6_IJNS7_ILi128EEESA_SA_EEELi128ENS_6half_tEfNS_4arch4Sm90ELb1ELb0ELb0ELb1ELb0ELb1ELb0ELb1ELb1ELb1ELb1ELb0EEENS1_21CollectiveEpilogueFwdISB_S9_SC_SE_Li256ELb1ELb1ELb1ELb0EEENS1_36VarlenDynamicPersistentTileSchedulerILi128ELi128ELi256ELi128ELb1ELb1ELb1ELb1ELb1ELb1EEEEEEEEEvNT_6ParamsE,@function
        .size           _ZN7cutlass13device_kernelIN5flash11enable_sm90INS1_16FlashAttnFwdSm90INS1_25CollectiveMainloopFwdSm90ILi2EN4cute5tupleIJNS5_1CILi1EEES8_S8_EEENS6_IJNS7_ILi128EEESA_SA_EEELi128ENS_6half_tEfNS_4arch4Sm90ELb1ELb0ELb0ELb1ELb0ELb1ELb0ELb1ELb1ELb1ELb1ELb0EEENS1_21CollectiveEpilogueFwdISB_S9_SC_SE_Li256ELb1ELb1ELb1ELb0EEENS1_36VarlenDynamicPersistentTileSchedulerILi128ELi128ELi256ELi128ELb1ELb1ELb1ELb1ELb1ELb1EEEEEEEEEvNT_6ParamsE,(.L_x_17 - _ZN7cutlass13device_kernelIN5flash11enable_sm90INS1_16FlashAttnFwdSm90INS1_25CollectiveMainloopFwdSm90ILi2EN4cute5tupleIJNS5_1CILi1EEES8_S8_EEENS6_IJNS7_ILi128EEESA_SA_EEELi128ENS_6half_tEfNS_4arch4Sm90ELb1ELb0ELb0ELb1ELb0ELb1ELb0ELb1ELb1ELb1ELb1ELb0EEENS1_21CollectiveEpilogueFwdISB_S9_SC_SE_Li256ELb1ELb1ELb1ELb0EEENS1_36VarlenDynamicPersistentTileSchedulerILi128ELi128ELi256ELi128ELb1ELb1ELb1ELb1ELb1ELb1EEEEEEEEEvNT_6ParamsE)
        .other          _ZN7cutlass13device_kernelIN5flash11enable_sm90INS1_16FlashAttnFwdSm90INS1_25CollectiveMainloopFwdSm90ILi2EN4cute5tupleIJNS5_1CILi1EEES8_S8_EEENS6_IJNS7_ILi128EEESA_SA_EEELi128ENS_6half_tEfNS_4arch4Sm90ELb1ELb0ELb0ELb1ELb0ELb1ELb0ELb1ELb1ELb1ELb1ELb0EEENS1_21CollectiveEpilogueFwdISB_S9_SC_SE_Li256ELb1ELb1ELb1ELb0EEENS1_36VarlenDynamicPersistentTileSchedulerILi128ELi128ELi256ELi128ELb1ELb1ELb1ELb1ELb1ELb1EEEEEEEEEvNT_6ParamsE,@"STO_CUDA_ENTRY STV_DEFAULT"
_ZN7cutlass13device_kernelIN5flash11enable_sm90INS1_16FlashAttnFwdSm90INS1_25CollectiveMainloopFwdSm90ILi2EN4cute5tupleIJNS5_1CILi1EEES8_S8_EEENS6_IJNS7_ILi128EEESA_SA_EEELi128ENS_6half_tEfNS_4arch4Sm90ELb1ELb0ELb0ELb1ELb0ELb1ELb0ELb1ELb1ELb1ELb1ELb0EEENS1_21CollectiveEpilogueFwdISB_S9_SC_SE_Li256ELb1ELb1ELb1ELb0EEENS1_36VarlenDynamicPersistentTileSchedulerILi128ELi128ELi256ELi128ELb1ELb1ELb1ELb1ELb1ELb1EEEEEEEEEvNT_6ParamsE:
[----:B------:R-:W-:Y:S01]  /*0000*/  LDC R1, c[0x0][0x37c] ;  /* 0x0000df00ff017b82 */ /* 0x000fe20000000800 */
[----:B------:R-:W-:Y:S05]  /*0010*/  EXIT ;  /* 0x000000000000794d */ /* 0x000fea0003800000 */
.L_x_8:
        /* <DEDUP_REMOVED lines=14> */
.L_x_17:


//--------------------- .nv.shared.reserved.0     --------------------------
	.section	.nv.shared.reserved.0,"aw",@nobits
	.weak		__nv_reservedSMEM_offset_0_alias
	.size		__nv_reservedSMEM_offset_0_alias, 0, 64
	.other		__nv_reservedSMEM_offset_0_alias,@"STO_CUDA_RESERVED_SHARED STV_DEFAULT"
__nv_reservedSMEM_offset_0_alias:
	.zero		0
	.zero		64


//--------------------- .nv.global                --------------------------
	.section	.nv.global,"aw",@nobits
.nv.global:
	.type		_ZN72_INTERNAL_8a80ef28_36_flash_fwd_hdim128_fp16_split_sm90_cu_f3e6f9ee_32794cute1_E,@object
	.size		_ZN72_INTERNAL_8a80ef28_36_flash_fwd_hdim128_fp16_split_sm90_cu_f3e6f9ee_32794cute1_E,(_ZN72_INTERNAL_8a80ef28_36_flash_fwd_hdim128_fp16_split_sm90_cu_f3e6f9ee_32794cuda3std3__45__cpo6cbeginE - _ZN72_INTERNAL_8a80ef28_36_flash_fwd_hdim128_fp16_split_sm90_cu_f3e6f9ee_32794cute1_E)
_ZN72_INTERNAL_8a80ef28_36_flash_fwd_hdim128_fp16_split_sm90_cu_f3e6f9ee_32794cute1_E:
	.zero		1
	.type		_ZN72_INTERNAL_8a80ef28_36_flash_fwd_hdim128_fp16_split_sm90_cu_f3e6f9ee_32794cuda3std3__45__cpo6cbeginE,@object
	.size		_ZN72_INTERNAL_8a80ef28_36_flash_fwd_hdim128_fp16_split_sm90_cu_f3e6f9ee_32794cuda3std3__45__cpo6cbeginE,(_ZN72_INTERNAL_8a80ef28_36_flash_fwd_hdim128_fp16_split_sm90_cu_f3e6f9ee_32794cuda3std3__48in_placeE - _ZN72_INTERNAL_8a80ef28_36_flash_fwd_hdim128_fp16_split_sm90_cu_f3e6f9ee_32794cuda3std3__45__cpo6cbeginE)
_ZN72_INTERNAL_8a80ef28_36_flash_fwd_hdim128_fp16_split_sm90_cu_f3e6f9ee_32794cuda3std3__45__cpo6cbeginE:
	.zero		1
	.type		_ZN72_INTERNAL_8a80ef28_36_flash_fwd_hdim128_fp16_split_sm90_cu_f3e6f9ee_32794cuda3std3__48in_placeE,@object
	.size		_ZN72_INTERNAL_8a80ef28_36_flash_fwd_hdim128_fp16_split_sm90_cu_f3e6f9ee_32794cuda3std3__48in_placeE,(_ZN72_INTERNAL_8a80ef28_36_flash_fwd_hdim128_fp16_split_sm90_cu_f3e6f9ee_32794cuda3std6ranges3__45__cpo9iter_moveE - _ZN72_INTERNAL_8a80ef28_36_flash_fwd_hdim128_fp16_split_sm90_cu_f3e6f9ee_32794cuda3std3__48in_placeE)
_ZN72_INTERNAL_8a80ef28_36_flash_fwd_hdim128_fp16_split_sm90_cu_f3e6f9ee_32794cuda3std3__48in_placeE:
	.zero		1
	.type		_ZN72_INTERNAL_8a80ef28_36_flash_fwd_hdim128_fp16_split_sm90_cu_f3e6f9ee_32794cuda3std6ranges3__45__cpo9iter_moveE,@object
	.size		_ZN72_INTERNAL_8a80ef28_36_flash_fwd_hdim128_fp16_split_sm90_cu_f3e6f9ee_32794cuda3std6ranges3__45__cpo9iter_moveE,(_ZN72_INTERNAL_8a80ef28_36_flash_fwd_hdim128_fp16_split_sm90_cu_f3e6f9ee_32794cuda3std3__45__cpo5beginE - _ZN72_INTERNAL_8a80ef28_36_flash_fwd_hdim128_fp16_split_sm90_cu_f3e6f9ee_32794cuda3std6ranges3__45__cpo9iter_moveE)
_ZN72_INTERNAL_8a80ef28_36_flash_fwd_hdim128_fp16_split_sm90_cu_f3e6f9ee_32794cuda3std6ranges3__45__cpo9iter_moveE:
	.zero		1
	.type		_ZN72_INTERNAL_8a80ef28_36_flash_fwd_hdim128_fp16_split_sm90_cu_f3e6f9ee_32794cuda3std3__45__cpo5beginE,@object
	.size		_ZN72_INTERNAL_8a80ef28_36_flash_fwd_hdim128_fp16_split_sm90_cu_f3e6f9ee_32794cuda3std3__45__cpo5beginE,(_ZN72_INTERNAL_8a80ef28_36_flash_fwd_hdim128_fp16_split_sm90_cu_f3e6f9ee_32794cuda3std3__474_GLOBAL__N__8a80ef28_36_flash_fwd_hdim128_fp16_split_sm90_cu_f3e6f9ee_32796ignoreE - _ZN72_INTERNAL_8a80ef28_36_flash_fwd_hdim128_fp16_split_sm90_cu_f3e6f9ee_32794cuda3std3__45__cpo5beginE)
_ZN72_INTERNAL_8a80ef28_36_flash_fwd_hdim128_fp16_split_sm90_cu_f3e6f9ee_32794cuda3std3__45__cpo5beginE:
	.zero		1
	.type		_ZN72_INTERNAL_8a80ef28_36_flash_fwd_hdim128_fp16_split_sm90_cu_f3e6f9ee_32794cuda3std3__474_GLOBAL__N__8a80ef28_36_flash_fwd_hdim128_fp16_split_sm90_cu_f3e6f9ee_32796ignoreE,@object
	.size		_ZN72_INTERNAL_8a80ef28_36_flash_fwd_hdim128_fp16_split_sm90_cu_f3e6f9ee_32794cuda3std3__474_GLOBAL__N__8a80ef28_36_flash_fwd_hdim128_fp16_split_sm90_cu_f3e6f9ee_32796ignoreE,(_ZN72_INTERNAL_8a80ef28_36_flash_fwd_hdim128_fp16_split_sm90_cu_f3e6f9ee_32794cute7productE - _ZN72_INTERNAL_8a80ef28_36_flash_fwd_hdim128_fp16_split_sm90_cu_f3e6f9ee_32794cuda3std3__474_GLOBAL__N__8a80ef28_36_flash_fwd_hdim128_fp16_split_sm90_cu_f3e6f9ee_32796ignoreE)
_ZN72_INTERNAL_8a80ef28_36_flash_fwd_hdim128_fp16_split_sm90_cu_f3e6f9ee_32794cuda3std3__474_GLOBAL__N__8a80ef28_36_flash_fwd_hdim128_fp16_split_sm90_cu_f3e6f9ee_32796ignoreE:
	.zero		1
	.type		_ZN72_INTERNAL_8a80ef28_36_flash_fwd_hdim128_fp16_split_sm90_cu_f3e6f9ee_32794cute7productE,@object
	.size		_ZN72_INTERNAL_8a80ef28_36_flash_fwd_hdim128_fp16_split_sm90_cu_f3e6f9ee_32794cute7productE,(_ZN72_INTERNAL_8a80ef28_36_flash_fwd_hdim128_fp16_split_sm90_cu_f3e6f9ee_32794cuda3std3__45__cpo3endE - _ZN72_INTERNAL_8a80ef28_36_flash_fwd_hdim128_fp16_split_sm90_cu_f3e6f9ee_32794cute7productE)
_ZN72_INTERNAL_8a80ef28_36_flash_fwd_hdim128_fp16_split_sm90_cu_f3e6f9ee_32794cute7productE:
	.zero		1
	.type		_ZN72_INTERNAL_8a80ef28_36_flash_fwd_hdim128_fp16_split_sm90_cu_f3e6f9ee_32794cuda3std3__45__cpo3endE,@object
	.size		_ZN72_INTERNAL_8a80ef28_36_flash_fwd_hdim128_fp16_split_sm90_cu_f3e6f9ee_32794cuda3std3__45__cpo3endE,(_ZN72_INTERNAL_8a80ef28_36_flash_fwd_hdim128_fp16_split_sm90_cu_f3e6f9ee_32794cuda3std3__419piecewise_constructE - _ZN72_INTERNAL_8a80ef28_36_flash_fwd_hdim128_fp16_split_sm90_cu_f3e6f9ee_32794cuda3std3__45__cpo3endE)
_ZN72_INTERNAL_8a80ef28_36_flash_fwd_hdim128_fp16_split_sm90_cu_f3e6f9ee_32794cuda3std3__45__cpo3endE:
	.zero		1
	.type		_ZN72_INTERNAL_8a80ef28_36_flash_fwd_hdim128_fp16_split_sm90_cu_f3e6f9ee_32794cuda3std3__419piecewise_constructE,@object
	.size		_ZN72_INTERNAL_8a80ef28_36_flash_fwd_hdim128_fp16_split_sm90_cu_f3e6f9ee_32794cuda3std3__419piecewise_constructE,(_ZN72_INTERNAL_8a80ef28_36_flash_fwd_hdim128_fp16_split_sm90_cu_f3e6f9ee_32794cuda3std3__45__cpo4cendE - _ZN72_INTERNAL_8a80ef28_36_flash_fwd_hdim128_fp16_split_sm90_cu_f3e6f9ee_32794cuda3std3__419piecewise_constructE)
_ZN72_INTERNAL_8a80ef28_36_flash_fwd_hdim128_fp16_split_sm90_cu_f3e6f9ee_32794cuda3std3__419piecewise_constructE:
	.zero		1
	.type		_ZN72_INTERNAL_8a80ef28_36_flash_fwd_hdim128_fp16_split_sm90_cu_f3e6f9ee_32794cuda3std3__45__cpo4cendE,@object
	.size		_ZN72_INTERNAL_8a80ef28_36_flash_fwd_hdim128_fp16_split_sm90_cu_f3e6f9ee_32794cuda3std3__45__cpo4cendE,(_ZN72_INTERNAL_8a80ef28_36_flash_fwd_hdim128_fp16_split_sm90_cu_f3e6f9ee_32794cuda3std6ranges3__45__cpo4swapE - _ZN72_INTERNAL_8a80ef28_36_flash_fwd_hdim128_fp16_split_sm90_cu_f3e6f9ee_32794cuda3std3__45__cpo4cendE)
_ZN72_INTERNAL_8a80ef28_36_flash_fwd_hdim128_fp16_split_sm90_cu_f3e6f9ee_32794cuda3std3__45__cpo4cendE:
	.zero		1
	.type		_ZN72_INTERNAL_8a80ef28_36_flash_fwd_hdim128_fp16_split_sm90_cu_f3e6f9ee_32794cuda3std6ranges3__45__cpo4swapE,@object
	.size		_ZN72_INTERNAL_8a80ef28_36_flash_fwd_hdim128_fp16_split_sm90_cu_f3e6f9ee_32794cuda3std6ranges3__45__cpo4swapE,(.L_7 - _ZN72_INTERNAL_8a80ef28_36_flash_fwd_hdim128_fp16_split_sm90_cu_f3e6f9ee_32794cuda3std6ranges3__45__cpo4swapE)
_ZN72_INTERNAL_8a80ef28_36_flash_fwd_hdim128_fp16_split_sm90_cu_f3e6f9ee_32794cuda3std6ranges3__45__cpo4swapE:
	.zero		1
.L_7:


//--------------------- .nv.constant0._ZN7cutlass13device_kernelIN5flash11enable_sm90INS1_16FlashAttnFwdSm90INS1_25CollectiveMainloopFwdSm90ILi2EN4cute5tupleIJNS5_1CILi1EEES8_S8_EEENS6_IJNS7_ILi128EEENS7_ILi176EEESA_EEELi128ENS_6half_tEfNS_4arch4Sm90ELb0ELb0ELb0ELb0ELb0ELb0ELb0ELb1ELb1ELb1ELb1ELb0EEENS1_21CollectiveEpilogueFwdINS6_IJSA_SA_SB_EEES9_SD_SF_Li256ELb0ELb1ELb1ELb0EEENS1_19SingleTileSchedulerILb0ELb1ELb1ELi128EEEEEEEEEvNT_6ParamsE --------------------------
	.section	.nv.constant0._ZN7cutlass13device_kernelIN5flash11enable_sm90INS1_16FlashAttnFwdSm90INS1_25CollectiveMainloopFwdSm90ILi2EN4cute5tupleIJNS5_1CILi1EEES8_S8_EEENS6_IJNS7_ILi128EEENS7_ILi176EEESA_EEELi128ENS_6half_tEfNS_4arch4Sm90ELb0ELb0ELb0ELb0ELb0ELb0ELb0ELb1ELb1ELb1ELb1ELb0EEENS1_21CollectiveEpilogueFwdINS6_IJSA_SA_SB_EEES9_SD_SF_Li256ELb0ELb1ELb1ELb0EEENS1_19SingleTileSchedulerILb0ELb1ELb1ELi128EEEEEEEEEvNT_6ParamsE,"a",@progbits
	.sectionflags	@""
	.align	4
.nv.constant0._ZN7cutlass13device_kernelIN5flash11enable_sm90INS1_16FlashAttnFwdSm90INS1_25CollectiveMainloopFwdSm90ILi2EN4cute5tupleIJNS5_1CILi1EEES8_S8_EEENS6_IJNS7_ILi128EEENS7_ILi176EEESA_EEELi128ENS_6half_tEfNS_4arch4Sm90ELb0ELb0ELb0ELb0ELb0ELb0ELb0ELb1ELb1ELb1ELb1ELb0EEENS1_21CollectiveEpilogueFwdINS6_IJSA_SA_SB_EEES9_SD_SF_Li256ELb0ELb1ELb1ELb0EEENS1_19SingleTileSchedulerILb0ELb1ELb1ELi128EEEEEEEEEvNT_6ParamsE:
	.zero		3456


//--------------------- .nv.constant0._ZN7cutlass13device_kernelIN5flash11enable_sm90INS1_16FlashAttnFwdSm90INS1_25CollectiveMainloopFwdSm90ILi2EN4cute5tupleIJNS5_1CILi1EEES8_S8_EEENS6_IJNS7_ILi128EEENS7_ILi176EEESA_EEELi128ENS_6half_tEfNS_4arch4Sm90ELb0ELb0ELb0ELb1ELb0ELb0ELb0ELb1ELb1ELb1ELb1ELb0EEENS1_21CollectiveEpilogueFwdINS6_IJSA_SA_SB_EEES9_SD_SF_Li256ELb1ELb1ELb1ELb0EEENS1_36VarlenDynamicPersistentTileSchedulerILi128ELi176ELi256ELi128ELb1ELb1ELb1ELb0ELb1ELb1EEEEEEEEEvNT_6ParamsE --------------------------
	.section	.nv.constant0._ZN7cutlass13device_kernelIN5flash11enable_sm90INS1_16FlashAttnFwdSm90INS1_25CollectiveMainloopFwdSm90ILi2EN4cute5tupleIJNS5_1CILi1EEES8_S8_EEENS6_IJNS7_ILi128EEENS7_ILi176EEESA_EEELi128ENS_6half_tEfNS_4arch4Sm90ELb0ELb0ELb0ELb1ELb0ELb0ELb0ELb1ELb1ELb1ELb1ELb0EEENS1_21CollectiveEpilogueFwdINS6_IJSA_SA_SB_EEES9_SD_SF_Li256ELb1ELb1ELb1ELb0EEENS1_36VarlenDynamicPersistentTileSchedulerILi128ELi176ELi256ELi128ELb1ELb1ELb1ELb0ELb1ELb1EEEEEEEEEvNT_6ParamsE,"a",@progbits
	.sectionflags	@""
	.align	4
.nv.constant0._ZN7cutlass13device_kernelIN5flash11enable_sm90INS1_16FlashAttnFwdSm90INS1_25CollectiveMainloopFwdSm90ILi2EN4cute5tupleIJNS5_1CILi1EEES8_S8_EEENS6_IJNS7_ILi128EEENS7_ILi176EEESA_EEELi128ENS_6half_tEfNS_4arch4Sm90ELb0ELb0ELb0ELb1ELb0ELb0ELb0ELb1ELb1ELb1ELb1ELb0EEENS1_21CollectiveEpilogueFwdINS6_IJSA_SA_SB_EEES9_SD_SF_Li256ELb1ELb1ELb1ELb0EEENS1_36VarlenDynamicPersistentTileSchedulerILi128ELi176ELi256ELi128ELb1ELb1ELb1ELb0ELb1ELb1EEEEEEEEEvNT_6ParamsE:
	.zero		3584


//--------------------- .nv.constant0._ZN7cutlass13device_kernelIN5flash11enable_sm90INS1_16FlashAttnFwdSm90INS1_25CollectiveMainloopFwdSm90ILi2EN4cute5tupleIJNS5_1CILi1EEES8_S8_EEENS6_IJNS7_ILi128EEENS7_ILi176EEESA_EEELi128ENS_6half_tEfNS_4arch4Sm90ELb0ELb0ELb0ELb1ELb0ELb1ELb0ELb1ELb1ELb1ELb1ELb0EEENS1_21CollectiveEpilogueFwdINS6_IJSA_SA_SB_EEES9_SD_SF_Li256ELb1ELb1ELb1ELb0EEENS1_36VarlenDynamicPersistentTileSchedulerILi128ELi176ELi256ELi128ELb1ELb1ELb1ELb0ELb1ELb1EEEEEEEEEvNT_6ParamsE --------------------------
	.section	.nv.constant0._ZN7cutlass13device_kernelIN5flash11enable_sm90INS1_16FlashAttnFwdSm90INS1_25CollectiveMainloopFwdSm90ILi2EN4cute5tupleIJNS5_1CILi1EEES8_S8_EEENS6_IJNS7_ILi128EEENS7_ILi176EEESA_EEELi128ENS_6half_tEfNS_4arch4Sm90ELb0ELb0ELb0ELb1ELb0ELb1ELb0ELb1ELb1ELb1ELb1ELb0EEENS1_21CollectiveEpilogueFwdINS6_IJSA_SA_SB_EEES9_SD_SF_Li256ELb1ELb1ELb1ELb0EEENS1_36VarlenDynamicPersistentTileSchedulerILi128ELi176ELi256ELi128ELb1ELb1ELb1ELb0ELb1ELb1EEEEEEEEEvNT_6ParamsE,"a",@progbits
	.sectionflags	@""
	.align	4
.nv.constant0._ZN7cutlass13device_kernelIN5flash11enable_sm90INS1_16FlashAttnFwdSm90INS1_25CollectiveMainloopFwdSm90ILi2EN4cute5tupleIJNS5_1CILi1EEES8_S8_EEENS6_IJNS7_ILi128EEENS7_ILi176EEESA_EEELi128ENS_6half_tEfNS_4arch4Sm90ELb0ELb0ELb0ELb1ELb0ELb1ELb0ELb1ELb1ELb1ELb1ELb0EEENS1_21CollectiveEpilogueFwdINS6_IJSA_SA_SB_EEES9_SD_SF_Li256ELb1ELb1ELb1ELb0EEENS1_36VarlenDynamicPersistentTileSchedulerILi128ELi176ELi256ELi128ELb1ELb1ELb1ELb0ELb1ELb1EEEEEEEEEvNT_6ParamsE:
	.zero		3584


//--------------------- .nv.constant0._ZN7cutlass13device_kernelIN5flash11enable_sm90INS1_16FlashAttnFwdSm90INS1_25CollectiveMainloopFwdSm90ILi2EN4cute5tupleIJNS5_1CILi1EEES8_S8_EEENS6_IJNS7_ILi128EEESA_SA_EEELi128ENS_6half_tEfNS_4arch4Sm90ELb0ELb1ELb0ELb0ELb0ELb0ELb0ELb1ELb1ELb1ELb1ELb0EEENS1_21CollectiveEpilogueFwdISB_S9_SC_SE_Li256ELb0ELb1ELb1ELb0EEENS1_19SingleTileSchedulerILb0ELb1ELb1ELi128EEEEEEEEEvNT_6ParamsE --------------------------
	.section	.nv.constant0._ZN7cutlass13device_kernelIN5flash11enable_sm90INS1_16FlashAttnFwdSm90INS1_25CollectiveMainloopFwdSm90ILi2EN4cute5tupleIJNS5_1CILi1EEES8_S8_EEENS6_IJNS7_ILi128EEESA_SA_EEELi128ENS_6half_tEfNS_4arch4Sm90ELb0ELb1ELb0ELb0ELb0ELb0ELb0ELb1ELb1ELb1ELb1ELb0EEENS1_21CollectiveEpilogueFwdISB_S9_SC_SE_Li256ELb0ELb1ELb1ELb0EEENS1_19SingleTileSchedulerILb0ELb1ELb1ELi128EEEEEEEEEvNT_6ParamsE,"a",@progbits
	.sectionflags	@""
	.align	4
.nv.constant0._ZN7cutlass13device_kernelIN5flash11enable_sm90INS1_16FlashAttnFwdSm90INS1_25CollectiveMainloopFwdSm90ILi2EN4cute5tupleIJNS5_1CILi1EEES8_S8_EEENS6_IJNS7_ILi128EEESA_SA_EEELi128ENS_6half_tEfNS_4arch4Sm90ELb0ELb1ELb0ELb0ELb0ELb0ELb0ELb1ELb1ELb1ELb1ELb0EEENS1_21CollectiveEpilogueFwdISB_S9_SC_SE_Li256ELb0ELb1ELb1ELb0EEENS1_19SingleTileSchedulerILb0ELb1ELb1ELi128EEEEEEEEEvNT_6ParamsE:
	.zero		3456


//--------------------- .nv.constant0._ZN7cutlass13device_kernelIN5flash11enable_sm90INS1_16FlashAttnFwdSm90INS1_25CollectiveMainloopFwdSm90ILi2EN4cute5tupleIJNS5_1CILi1EEES8_S8_EEENS6_IJNS7_ILi128EEESA_SA_EEELi128ENS_6half_tEfNS_4arch4Sm90ELb0ELb1ELb0ELb1ELb0ELb0ELb0ELb1ELb1ELb1ELb1ELb0EEENS1_21CollectiveEpilogueFwdISB_S9_SC_SE_Li256ELb1ELb1ELb1ELb0EEENS1_36VarlenDynamicPersistentTileSchedulerILi128ELi128ELi256ELi128ELb1ELb1ELb1ELb1ELb0ELb1EEEEEEEEEvNT_6ParamsE --------------------------
	.section	.nv.constant0._ZN7cutlass13device_kernelIN5flash11enable_sm90INS1_16FlashAttnFwdSm90INS1_25CollectiveMainloopFwdSm90ILi2EN4cute5tupleIJNS5_1CILi1EEES8_S8_EEENS6_IJNS7_ILi128EEESA_SA_EEELi128ENS_6half_tEfNS_4arch4Sm90ELb0ELb1ELb0ELb1ELb0ELb0ELb0ELb1ELb1ELb1ELb1ELb0EEENS1_21CollectiveEpilogueFwdISB_S9_SC_SE_Li256ELb1ELb1ELb1ELb0EEENS1_36VarlenDynamicPersistentTileSchedulerILi128ELi128ELi256ELi128ELb1ELb1ELb1ELb1ELb0ELb1EEEEEEEEEvNT_6ParamsE,"a",@progbits
	.sectionflags	@""
	.align	4
.nv.constant0._ZN7cutlass13device_kernelIN5flash11enable_sm90INS1_16FlashAttnFwdSm90INS1_25CollectiveMainloopFwdSm90ILi2EN4cute5tupleIJNS5_1CILi1EEES8_S8_EEENS6_IJNS7_ILi128EEESA_SA_EEELi128ENS_6half_tEfNS_4arch4Sm90ELb0ELb1ELb0ELb1ELb0ELb0ELb0ELb1ELb1ELb1ELb1ELb0EEENS1_21CollectiveEpilogueFwdISB_S9_SC_SE_Li256ELb1ELb1ELb1ELb0EEENS1_36VarlenDynamicPersistentTileSchedulerILi128ELi128ELi256ELi128ELb1ELb1ELb1ELb1ELb0ELb1EEEEEEEEEvNT_6ParamsE:
	.zero		3584


//--------------------- .nv.constant0._ZN7cutlass13device_kernelIN5flash11enable_sm90INS1_16FlashAttnFwdSm90INS1_25CollectiveMainloopFwdSm90ILi2EN4cute5tupleIJNS5_1CILi1EEES8_S8_EEENS6_IJNS7_ILi128EEESA_SA_EEELi128ENS_6half_tEfNS_4arch4Sm90ELb0ELb1ELb0ELb1ELb0ELb1ELb0ELb1ELb1ELb1ELb1ELb0EEENS1_21CollectiveEpilogueFwdISB_S9_SC_SE_Li256ELb1ELb1ELb1ELb0EEENS1_36VarlenDynamicPersistentTileSchedulerILi128ELi128ELi256ELi128ELb1ELb1ELb1ELb1ELb0ELb1EEEEEEEEEvNT_6ParamsE --------------------------
	.section	.nv.constant0._ZN7cutlass13device_kernelIN5flash11enable_sm90INS1_16FlashAttnFwdSm90INS1_25CollectiveMainloopFwdSm90ILi2EN4cute5tupleIJNS5_1CILi1EEES8_S8_EEENS6_IJNS7_ILi128EEESA_SA_EEELi128ENS_6half_tEfNS_4arch4Sm90ELb0ELb1ELb0ELb1ELb0ELb1ELb0ELb1ELb1ELb1ELb1ELb0EEENS1_21CollectiveEpilogueFwdISB_S9_SC_SE_Li256ELb1ELb1ELb1ELb0EEENS1_36VarlenDynamicPersistentTileSchedulerILi128ELi128ELi256ELi128ELb1ELb1ELb1ELb1ELb0ELb1EEEEEEEEEvNT_6ParamsE,"a",@progbits
	.sectionflags	@""
	.align	4
.nv.constant0._ZN7cutlass13device_kernelIN5flash11enable_sm90INS1_16FlashAttnFwdSm90INS1_25CollectiveMainloopFwdSm90ILi2EN4cute5tupleIJNS5_1CILi1EEES8_S8_EEENS6_IJNS7_ILi128EEESA_SA_EEELi128ENS_6half_tEfNS_4arch4Sm90ELb0ELb1ELb0ELb1ELb0ELb1ELb0ELb1ELb1ELb1ELb1ELb0EEENS1_21CollectiveEpilogueFwdISB_S9_SC_SE_Li256ELb1ELb1ELb1ELb0EEENS1_36VarlenDynamicPersistentTileSchedulerILi128ELi128ELi256ELi128ELb1ELb1ELb1ELb1ELb0ELb1EEEEEEEEEvNT_6ParamsE:
	.zero		3584


//--------------------- .nv.constant0._ZN7cutlass13device_kernelIN5flash11enable_sm90INS1_16FlashAttnFwdSm90INS1_25CollectiveMainloopFwdSm90ILi2EN4cute5tupleIJNS5_1CILi1EEES8_S8_EEENS6_IJNS7_ILi128EEESA_SA_EEELi128ENS_6half_tEfNS_4arch4Sm90ELb1ELb0ELb0ELb0ELb0ELb0ELb0ELb1ELb1ELb1ELb1ELb0EEENS1_21CollectiveEpilogueFwdISB_S9_SC_SE_Li256ELb0ELb1ELb1ELb0EEENS1_19SingleTileSchedulerILb0ELb1ELb1ELi128EEEEEEEEEvNT_6ParamsE --------------------------
	.section	.nv.constant0._ZN7cutlass13device_kernelIN5flash11enable_sm90INS1_16FlashAttnFwdSm90INS1_25CollectiveMainloopFwdSm90ILi2EN4cute5tupleIJNS5_1CILi1EEES8_S8_EEENS6_IJNS7_ILi128EEESA_SA_EEELi128ENS_6half_tEfNS_4arch4Sm90ELb1ELb0ELb0ELb0ELb0ELb0ELb0ELb1ELb1ELb1ELb1ELb0EEENS1_21CollectiveEpilogueFwdISB_S9_SC_SE_Li256ELb0ELb1ELb1ELb0EEENS1_19SingleTileSchedulerILb0ELb1ELb1ELi128EEEEEEEEEvNT_6ParamsE,"a",@progbits
	.sectionflags	@""
	.align	4
.nv.constant0._ZN7cutlass13device_kernelIN5flash11enable_sm90INS1_16FlashAttnFwdSm90INS1_25CollectiveMainloopFwdSm90ILi2EN4cute5tupleIJNS5_1CILi1EEES8_S8_EEENS6_IJNS7_ILi128EEESA_SA_EEELi128ENS_6half_tEfNS_4arch4Sm90ELb1ELb0ELb0ELb0ELb0ELb0ELb0ELb1ELb1ELb1ELb1ELb0EEENS1_21CollectiveEpilogueFwdISB_S9_SC_SE_Li256ELb0ELb1ELb1ELb0EEENS1_19SingleTileSchedulerILb0ELb1ELb1ELi128EEEEEEEEEvNT_6ParamsE:
	.zero		3456


//--------------------- .nv.constant0._ZN7cutlass13device_kernelIN5flash11enable_sm90INS1_16FlashAttnFwdSm90INS1_25CollectiveMainloopFwdSm90ILi2EN4cute5tupleIJNS5_1CILi1EEES8_S8_EEENS6_IJNS7_ILi128EEESA_SA_EEELi128ENS_6half_tEfNS_4arch4Sm90ELb1ELb0ELb0ELb1ELb0ELb0ELb0ELb1ELb1ELb1ELb1ELb0EEENS1_21CollectiveEpilogueFwdISB_S9_SC_SE_Li256ELb1ELb1ELb1ELb0EEENS1_36VarlenDynamicPersistentTileSchedulerILi128ELi128ELi256ELi128ELb1ELb1ELb1ELb1ELb1ELb1EEEEEEEEEvNT_6ParamsE --------------------------
	.section	.nv.constant0._ZN7cutlass13device_kernelIN5flash11enable_sm90INS1_16FlashAttnFwdSm90INS1_25CollectiveMainloopFwdSm90ILi2EN4cute5tupleIJNS5_1CILi1EEES8_S8_EEENS6_IJNS7_ILi128EEESA_SA_EEELi128ENS_6half_tEfNS_4arch4Sm90ELb1ELb0ELb0ELb1ELb0ELb0ELb0ELb1ELb1ELb1ELb1ELb0EEENS1_21CollectiveEpilogueFwdISB_S9_SC_SE_Li256ELb1ELb1ELb1ELb0EEENS1_36VarlenDynamicPersistentTileSchedulerILi128ELi128ELi256ELi128ELb1ELb1ELb1ELb1ELb1ELb1EEEEEEEEEvNT_6ParamsE,"a",@progbits
	.sectionflags	@""
	.align	4
.nv.constant0._ZN7cutlass13device_kernelIN5flash11enable_sm90INS1_16FlashAttnFwdSm90INS1_25CollectiveMainloopFwdSm90ILi2EN4cute5tupleIJNS5_1CILi1EEES8_S8_EEENS6_IJNS7_ILi128EEESA_SA_EEELi128ENS_6half_tEfNS_4arch4Sm90ELb1ELb0ELb0ELb1ELb0ELb0ELb0ELb1ELb1ELb1ELb1ELb0EEENS1_21CollectiveEpilogueFwdISB_S9_SC_SE_Li256ELb1ELb1ELb1ELb0EEENS1_36VarlenDynamicPersistentTileSchedulerILi128ELi128ELi256ELi128ELb1ELb1ELb1ELb1ELb1ELb1EEEEEEEEEvNT_6ParamsE:
	.zero		3584


//--------------------- .nv.constant0._ZN7cutlass13device_kernelIN5flash11enable_sm90INS1_16FlashAttnFwdSm90INS1_25CollectiveMainloopFwdSm90ILi2EN4cute5tupleIJNS5_1CILi1EEES8_S8_EEENS6_IJNS7_ILi128EEESA_SA_EEELi128ENS_6half_tEfNS_4arch4Sm90ELb1ELb0ELb0ELb1ELb0ELb1ELb0ELb1ELb1ELb1ELb1ELb0EEENS1_21CollectiveEpilogueFwdISB_S9_SC_SE_Li256ELb1ELb1ELb1ELb0EEENS1_36VarlenDynamicPersistentTileSchedulerILi128ELi128ELi256ELi128ELb1ELb1ELb1ELb1ELb1ELb1EEEEEEEEEvNT_6ParamsE --------------------------
	.section	.nv.constant0._ZN7cutlass13device_kernelIN5flash11enable_sm90INS1_16FlashAttnFwdSm90INS1_25CollectiveMainloopFwdSm90ILi2EN4cute5tupleIJNS5_1CILi1EEES8_S8_EEENS6_IJNS7_ILi128EEESA_SA_EEELi128ENS_6half_tEfNS_4arch4Sm90ELb1ELb0ELb0ELb1ELb0ELb1ELb0ELb1ELb1ELb1ELb1ELb0EEENS1_21CollectiveEpilogueFwdISB_S9_SC_SE_Li256ELb1ELb1ELb1ELb0EEENS1_36VarlenDynamicPersistentTileSchedulerILi128ELi128ELi256ELi128ELb1ELb1ELb1ELb1ELb1ELb1EEEEEEEEEvNT_6ParamsE,"a",@progbits
	.sectionflags	@""
	.align	4
.nv.constant0._ZN7cutlass13device_kernelIN5flash11enable_sm90INS1_16FlashAttnFwdSm90INS1_25CollectiveMainloopFwdSm90ILi2EN4cute5tupleIJNS5_1CILi1EEES8_S8_EEENS6_IJNS7_ILi128EEESA_SA_EEELi128ENS_6half_tEfNS_4arch4Sm90ELb1ELb0ELb0ELb1ELb0ELb1ELb0ELb1ELb1ELb1ELb1ELb0EEENS1_21CollectiveEpilogueFwdISB_S9_SC_SE_Li256ELb1ELb1ELb1ELb0EEENS1_36VarlenDynamicPersistentTileSchedulerILi128ELi128ELi256ELi128ELb1ELb1ELb1ELb1ELb1ELb1EEEEEEEEEvNT_6ParamsE:
	.zero		3584


//--------------------- SYMBOLS --------------------------

	.type		.nv.reservedSmem.offset0,@object
	.size		.nv.reservedSmem.offset0,0x4
